	.target	sm_90a

	.elftype	@"ET_EXEC"


//--------------------- .note.nv.tkinfo           --------------------------
	.section	.note.nv.tkinfo,"",@"SHT_NOTE"
	.sectionflags	@"SHF_NOTE_NV_TKINFO"
	.tkinfo
        /*0018*/ 	.word	0x00000002
        /*0030*/ 	.string	""
        /*0030*/ 	.string	"ptxas"
        /*0030*/ 	.string	"Cuda compilation tools, release 13.0, V13.0.88"
        /*0030*/ 	.string	"Build cuda_13.0.r13.0/compiler.36424714_0"
        /*0030*/ 	.string	"-arch sm_90a -m 64 "



//--------------------- .note.nv.cuinfo           --------------------------
	.section	.note.nv.cuinfo,"",@"SHT_NOTE"
	.sectionflags	@"SHF_NOTE_NV_CUINFO"
        /*0018*/ 	.short	0x0002
        /*001a*/ 	.short	0x005a
        /*001c*/ 	.short	0x0082
	.zero		2


//--------------------- .nv.info                  --------------------------
	.section	.nv.info,"",@"SHT_CUDA_INFO"
	.align	4


	//----- nvinfo : EIATTR_REGCOUNT
	.align		4
        /*0000*/ 	.byte	0x04, 0x2f
        /*0002*/ 	.short	(.L_15 - .L_14)
	.align		4
.L_14:
        /*0004*/ 	.word	index@(_ZN7cutlass13device_kernelINS_4gemm6kernel13GemmUniversalIN4cute5tupleIJiiiiEEENS1_10collective13CollectiveMmaINS1_34MainloopSm90TmaGmmaWarpSpecializedILi11ENS5_IJNS4_1CILi1EEESB_SB_EEENS1_32KernelTmaWarpSpecializedPingpongEEENS5_IJNSA_ILi64EEENSA_ILi256EEENSA_ILi32EEEEEENS_6half_tENS5_IJlSB_lEEESJ_SK_NS4_8TiledMMAINS4_8MMA_AtomIJNS4_4SM904GMMA26MMA_64x256x16_F32F16F16_SSILNSO_5MajorE0ELSQ_0ELNSO_7ScaleInE1ELSR_1EEEEEENS4_6LayoutISC_NS5_IJNSA_ILi0EEESV_SV_EEEEENS5_IJNS4_10UnderscoreESY_SY_EEEEENS4_13SM90_TMA_LOADENS4_14ComposedLayoutINS4_7SwizzleILi2ELi4ELi3EEENS4_18smem_ptr_flag_bitsILi16EEENSU_INS5_IJNSA_ILi8EEESH_EEENS5_IJSH_SB_EEEEEEEvNS4_8identityES11_S1B_vS1C_EENS_8epilogue10collective6detail29Sm90TmaWarpSpecializedAdapterINS1F_15DefaultEpilogueISJ_SK_SK_NS1E_6thread17LinearCombinationISJ_Li1EffLNS1J_9ScaleType4KindE0ELNS_15FloatRoundStyleE2ESJ_EENS1_15EpilogueDefaultEEEEEvvEEEEvNT_6ParamsE)
        /*0008*/ 	.word	0x000000a8


	//----- nvinfo : EIATTR_FRAME_SIZE
	.align		4
.L_15:
        /*000c*/ 	.byte	0x04, 0x11
        /*000e*/ 	.short	(.L_17 - .L_16)
	.align		4
.L_16:
        /*0010*/ 	.word	index@(_ZN7cutlass13device_kernelINS_4gemm6kernel13GemmUniversalIN4cute5tupleIJiiiiEEENS1_10collective13CollectiveMmaINS1_34MainloopSm90TmaGmmaWarpSpecializedILi11ENS5_IJNS4_1CILi1EEESB_SB_EEENS1_32KernelTmaWarpSpecializedPingpongEEENS5_IJNSA_ILi64EEENSA_ILi256EEENSA_ILi32EEEEEENS_6half_tENS5_IJlSB_lEEESJ_SK_NS4_8TiledMMAINS4_8MMA_AtomIJNS4_4SM904GMMA26MMA_64x256x16_F32F16F16_SSILNSO_5MajorE0ELSQ_0ELNSO_7ScaleInE1ELSR_1EEEEEENS4_6LayoutISC_NS5_IJNSA_ILi0EEESV_SV_EEEEENS5_IJNS4_10UnderscoreESY_SY_EEEEENS4_13SM90_TMA_LOADENS4_14ComposedLayoutINS4_7SwizzleILi2ELi4ELi3EEENS4_18smem_ptr_flag_bitsILi16EEENSU_INS5_IJNSA_ILi8EEESH_EEENS5_IJSH_SB_EEEEEEEvNS4_8identityES11_S1B_vS1C_EENS_8epilogue10collective6detail29Sm90TmaWarpSpecializedAdapterINS1F_15DefaultEpilogueISJ_SK_SK_NS1E_6thread17LinearCombinationISJ_Li1EffLNS1J_9ScaleType4KindE0ELNS_15FloatRoundStyleE2ESJ_EENS1_15EpilogueDefaultEEEEEvvEEEEvNT_6ParamsE)
        /*0014*/ 	.word	0x00000008


	//----- nvinfo : EIATTR_MIN_STACK_SIZE
	.align		4
.L_17:
        /*0018*/ 	.byte	0x04, 0x12
        /*001a*/ 	.short	(.L_19 - .L_18)
	.align		4
.L_18:
        /*001c*/ 	.word	index@(_ZN7cutlass13device_kernelINS_4gemm6kernel13GemmUniversalIN4cute5tupleIJiiiiEEENS1_10collective13CollectiveMmaINS1_34MainloopSm90TmaGmmaWarpSpecializedILi11ENS5_IJNS4_1CILi1EEESB_SB_EEENS1_32KernelTmaWarpSpecializedPingpongEEENS5_IJNSA_ILi64EEENSA_ILi256EEENSA_ILi32EEEEEENS_6half_tENS5_IJlSB_lEEESJ_SK_NS4_8TiledMMAINS4_8MMA_AtomIJNS4_4SM904GMMA26MMA_64x256x16_F32F16F16_SSILNSO_5MajorE0ELSQ_0ELNSO_7ScaleInE1ELSR_1EEEEEENS4_6LayoutISC_NS5_IJNSA_ILi0EEESV_SV_EEEEENS5_IJNS4_10UnderscoreESY_SY_EEEEENS4_13SM90_TMA_LOADENS4_14ComposedLayoutINS4_7SwizzleILi2ELi4ELi3EEENS4_18smem_ptr_flag_bitsILi16EEENSU_INS5_IJNSA_ILi8EEESH_EEENS5_IJSH_SB_EEEEEEEvNS4_8identityES11_S1B_vS1C_EENS_8epilogue10collective6detail29Sm90TmaWarpSpecializedAdapterINS1F_15DefaultEpilogueISJ_SK_SK_NS1E_6thread17LinearCombinationISJ_Li1EffLNS1J_9ScaleType4KindE0ELNS_15FloatRoundStyleE2ESJ_EENS1_15EpilogueDefaultEEEEEvvEEEEvNT_6ParamsE)
        /*0020*/ 	.word	0x00000008
.L_19:


//--------------------- .nv.compat                --------------------------
	.section	.nv.compat,"",@"SHT_CUDA_COMPAT_INFO"
	.align	4
        /*0000*/ 	.byte	0x02, 0x09, 0x01, 0x00, 0x02, 0x02, 0x04, 0x00, 0x02, 0x05, 0x05, 0x00, 0x03, 0x07, 0x01, 0x01
        /*0010*/ 	.byte	0x02, 0x03, 0x01, 0x00, 0x02, 0x06, 0x01, 0x00, 0x04, 0x0b, 0x08, 0x00, 0x00, 0x00, 0x00, 0x00
        /*0020*/ 	.byte	0x00, 0x00, 0x00, 0x00


//--------------------- .nv.info._ZN7cutlass13device_kernelINS_4gemm6kernel13GemmUniversalIN4cute5tupleIJiiiiEEENS1_10collective13CollectiveMmaINS1_34MainloopSm90TmaGmmaWarpSpecializedILi11ENS5_IJNS4_1CILi1EEESB_SB_EEENS1_32KernelTmaWarpSpecializedPingpongEEENS5_IJNSA_ILi64EEENSA_ILi256EEENSA_ILi32EEEEEENS_6half_tENS5_IJlSB_lEEESJ_SK_NS4_8TiledMMAINS4_8MMA_AtomIJNS4_4SM904GMMA26MMA_64x256x16_F32F16F16_SSILNSO_5MajorE0ELSQ_0ELNSO_7ScaleInE1ELSR_1EEEEEENS4_6LayoutISC_NS5_IJNSA_ILi0EEESV_SV_EEEEENS5_IJNS4_10UnderscoreESY_SY_EEEEENS4_13SM90_TMA_LOADENS4_14ComposedLayoutINS4_7SwizzleILi2ELi4ELi3EEENS4_18smem_ptr_flag_bitsILi16EEENSU_INS5_IJNSA_ILi8EEESH_EEENS5_IJSH_SB_EEEEEEEvNS4_8identityES11_S1B_vS1C_EENS_8epilogue10collective6detail29Sm90TmaWarpSpecializedAdapterINS1F_15DefaultEpilogueISJ_SK_SK_NS1E_6thread17LinearCombinationISJ_Li1EffLNS1J_9ScaleType4KindE0ELNS_15FloatRoundStyleE2ESJ_EENS1_15EpilogueDefaultEEEEEvvEEEEvNT_6ParamsE --------------------------
	.section	.nv.info._ZN7cutlass13device_kernelINS_4gemm6kernel13GemmUniversalIN4cute5tupleIJiiiiEEENS1_10collective13CollectiveMmaINS1_34MainloopSm90TmaGmmaWarpSpecializedILi11ENS5_IJNS4_1CILi1EEESB_SB_EEENS1_32KernelTmaWarpSpecializedPingpongEEENS5_IJNSA_ILi64EEENSA_ILi256EEENSA_ILi32EEEEEENS_6half_tENS5_IJlSB_lEEESJ_SK_NS4_8TiledMMAINS4_8MMA_AtomIJNS4_4SM904GMMA26MMA_64x256x16_F32F16F16_SSILNSO_5MajorE0ELSQ_0ELNSO_7ScaleInE1ELSR_1EEEEEENS4_6LayoutISC_NS5_IJNSA_ILi0EEESV_SV_EEEEENS5_IJNS4_10UnderscoreESY_SY_EEEEENS4_13SM90_TMA_LOADENS4_14ComposedLayoutINS4_7SwizzleILi2ELi4ELi3EEENS4_18smem_ptr_flag_bitsILi16EEENSU_INS5_IJNSA_ILi8EEESH_EEENS5_IJSH_SB_EEEEEEEvNS4_8identityES11_S1B_vS1C_EENS_8epilogue10collective6detail29Sm90TmaWarpSpecializedAdapterINS1F_15DefaultEpilogueISJ_SK_SK_NS1E_6thread17LinearCombinationISJ_Li1EffLNS1J_9ScaleType4KindE0ELNS_15FloatRoundStyleE2ESJ_EENS1_15EpilogueDefaultEEEEEvvEEEEvNT_6ParamsE,"",@"SHT_CUDA_INFO"
	.sectionflags	@""
	.align	4


	//----- nvinfo : EIATTR_CUDA_API_VERSION
	.align		4
        /*0000*/ 	.byte	0x04, 0x37
        /*0002*/ 	.short	(.L_21 - .L_20)
.L_20:
        /*0004*/ 	.word	0x00000082


	//----- nvinfo : EIATTR_KPARAM_INFO
	.align		4
.L_21:
        /*0008*/ 	.byte	0x04, 0x17
        /*000a*/ 	.short	(.L_23 - .L_22)
.L_22:
        /*000c*/ 	.word	0x00000000
        /*0010*/ 	.short	0x0000
        /*0012*/ 	.short	0x0070
        /*0014*/ 	.byte	0x00, 0xf0, 0x01, 0x10


	//----- nvinfo : EIATTR_SPARSE_MMA_MASK
	.align		4
.L_23:
        /*0018*/ 	.byte	0x03, 0x50
        /*001a*/ 	.short	0x0000


	//----- nvinfo : EIATTR_MAXREG_COUNT
	.align		4
        /*001c*/ 	.byte	0x03, 0x1b
        /*001e*/ 	.short	0x00a8


	//----- nvinfo : EIATTR_NUM_BARRIERS
	.align		4
        /*0020*/ 	.byte	0x02, 0x4c
        /*0022*/ 	.byte	0x01
	.zero		1


	//----- nvinfo : EIATTR_EXTERNS
	.align		4
        /*0024*/ 	.byte	0x04, 0x0f
        /*0026*/ 	.short	(.L_25 - .L_24)


	//   ....[0]....
	.align		4
.L_24:
        /*0028*/ 	.word	index@(__assertfail)


	//----- nvinfo : EIATTR_ANNOTATIONS
	.align		4
.L_25:
        /*002c*/ 	.byte	0x04, 0x55
        /*002e*/ 	.short	(.L_27 - .L_26)


	//   ....[0]....
.L_26:
        /*0030*/ 	.word	0x00000001
        /*0034*/ 	.byte	0xe0, 0x0b, 0x00, 0x00, 0x01, 0x00, 0x00, 0x00, 0x90, 0x9b, 0x00, 0x00, 0x01, 0x00, 0x00, 0x00
        /*0044*/ 	.byte	0xa0, 0xa7, 0x00, 0x00


	//----- nvinfo : EIATTR_MERCURY_ISA_VERSION
	.align		4
.L_27:
        /*0048*/ 	.byte	0x03, 0x5f
        /*004a*/ 	.short	0x0101


	//----- nvinfo : EIATTR_INT_WARP_WIDE_INSTR_OFFSETS
	.align		4
        /*004c*/ 	.byte	0x04, 0x31
        /*004e*/ 	.short	(.L_29 - .L_28)


	//   ....[0]....
.L_28:
        /*0050*/ 	.word	0x000004f0


	//   ....[1]....
        /*0054*/ 	.word	0x00000510


	//   ....[2]....
        /*0058*/ 	.word	0x00000590


	//   ....[3]....
        /*005c*/ 	.word	0x000005a0


	//   ....[4]....
        /*0060*/ 	.word	0x000005b0


	//   ....[5]....
        /*0064*/ 	.word	0x000005d0


	//   ....[6]....
        /*0068*/ 	.word	0x00000660


	//   ....[7]....
        /*006c*/ 	.word	0x00000680


	//----- nvinfo : EIATTR_COOP_GROUP_MASK_REGIDS
	.align		4
.L_29:
        /*0070*/ 	.byte	0x04, 0x29
        /*0072*/ 	.short	(.L_31 - .L_30)


	//   ....[0]....
.L_30:
        /*0074*/ 	.word	0xffffffff


	//   ....[1]....
        /*0078*/ 	.word	0xffffffff


	//   ....[2]....
        /*007c*/ 	.word	0xffffffff


	//   ....[3]....
        /*0080*/ 	.word	0xffffffff


	//   ....[4]....
        /*0084*/ 	.word	0xffffffff


	//   ....[5]....
        /*0088*/ 	.word	0xffffffff


	//----- nvinfo : EIATTR_COOP_GROUP_INSTR_OFFSETS
	.align		4
.L_31:
        /*008c*/ 	.byte	0x04, 0x28
        /*008e*/ 	.short	(.L_33 - .L_32)


	//   ....[0]....
.L_32:
        /*0090*/ 	.word	0x00000070


	//   ....[1]....
        /*0094*/ 	.word	0x00000080


	//   ....[2]....
        /*0098*/ 	.word	0x00000140


	//   ....[3]....
        /*009c*/ 	.word	0x000003e0


	//   ....[4]....
        /*00a0*/ 	.word	0x00000420


	//   ....[5]....
        /*00a4*/ 	.word	0x00000470


	//----- nvinfo : EIATTR_REG_RECONFIG
	.align		4
.L_33:
        /*00a8*/ 	.byte	0x01, 0x54
	.zero		2


	//----- nvinfo : EIATTR_SYSCALL_OFFSETS
	.align		4
        /*00ac*/ 	.byte	0x04, 0x46
        /*00ae*/ 	.short	(.L_35 - .L_34)


	//   ....[0]....
.L_34:
        /*00b0*/ 	.word	0x00001690


	//----- nvinfo : EIATTR_MBARRIER_INSTR_OFFSETS
	.align		4
.L_35:
        /*00b4*/ 	.byte	0x04, 0x39
        /*00b6*/ 	.short	(.L_37 - .L_36)


	//   ....[0]....
.L_36:
        /*00b8*/ 	.word	0x00000260
        /*00bc*/ 	.word	0x000000ff
        /*00c0*/ 	.word	0x00000000
        /*00c4*/ 	.short	0x0100
        /*00c6*/ 	.byte	0x08
	.zero		1


	//   ....[1]....
        /*00c8*/ 	.word	0x00000270
        /*00cc*/ 	.word	0x000000ff
        /*00d0*/ 	.word	0x00000058
        /*00d4*/ 	.short	0x0100
        /*00d6*/ 	.byte	0x08
	.zero		1


	//   ....[2]....
        /*00d8*/ 	.word	0x00000280
        /*00dc*/ 	.word	0x000000ff
        /*00e0*/ 	.word	0x00000008
        /*00e4*/ 	.short	0x0100
        /*00e6*/ 	.byte	0x08
	.zero		1


	//   ....[3]....
        /*00e8*/ 	.word	0x00000290
        /*00ec*/ 	.word	0x000000ff
        /*00f0*/ 	.word	0x00000060
        /*00f4*/ 	.short	0x0100
        /*00f6*/ 	.byte	0x08
	.zero		1


	//   ....[4]....
        /*00f8*/ 	.word	0x000002a0
        /*00fc*/ 	.word	0x000000ff
        /*0100*/ 	.word	0x00000010
        /*0104*/ 	.short	0x0100
        /*0106*/ 	.byte	0x08
	.zero		1


	//   ....[5]....
        /*0108*/ 	.word	0x000002b0
        /*010c*/ 	.word	0x000000ff
        /*0110*/ 	.word	0x00000068
        /*0114*/ 	.short	0x0100
        /*0116*/ 	.byte	0x08
	.zero		1


	//   ....[6]....
        /*0118*/ 	.word	0x000002c0
        /*011c*/ 	.word	0x000000ff
        /*0120*/ 	.word	0x00000018
        /*0124*/ 	.short	0x0100
        /*0126*/ 	.byte	0x08
	.zero		1


	//   ....[7]....
        /*0128*/ 	.word	0x000002d0
        /*012c*/ 	.word	0x000000ff
        /*0130*/ 	.word	0x00000070
        /*0134*/ 	.short	0x0100
        /*0136*/ 	.byte	0x08
	.zero		1


	//   ....[8]....
        /*0138*/ 	.word	0x000002e0
        /*013c*/ 	.word	0x000000ff
        /*0140*/ 	.word	0x00000020
        /*0144*/ 	.short	0x0100
        /*0146*/ 	.byte	0x08
	.zero		1


	//   ....[9]....
        /*0148*/ 	.word	0x000002f0
        /*014c*/ 	.word	0x000000ff
        /*0150*/ 	.word	0x00000078
        /*0154*/ 	.short	0x0100
        /*0156*/ 	.byte	0x08
	.zero		1


	//   ....[10]....
        /*0158*/ 	.word	0x00000300
        /*015c*/ 	.word	0x000000ff
        /*0160*/ 	.word	0x00000028
        /*0164*/ 	.short	0x0100
        /*0166*/ 	.byte	0x08
	.zero		1


	//   ....[11]....
        /*0168*/ 	.word	0x00000310
        /*016c*/ 	.word	0x000000ff
        /*0170*/ 	.word	0x00000080
        /*0174*/ 	.short	0x0100
        /*0176*/ 	.byte	0x08
	.zero		1


	//   ....[12]....
        /*0178*/ 	.word	0x00000320
        /*017c*/ 	.word	0x000000ff
        /*0180*/ 	.word	0x00000030
        /*0184*/ 	.short	0x0100
        /*0186*/ 	.byte	0x08
	.zero		1


	//   ....[13]....
        /*0188*/ 	.word	0x00000330
        /*018c*/ 	.word	0x000000ff
        /*0190*/ 	.word	0x00000088
        /*0194*/ 	.short	0x0100
        /*0196*/ 	.byte	0x08
	.zero		1


	//   ....[14]....
        /*0198*/ 	.word	0x00000340
        /*019c*/ 	.word	0x000000ff
        /*01a0*/ 	.word	0x00000038
        /*01a4*/ 	.short	0x0100
        /*01a6*/ 	.byte	0x08
	.zero		1


	//   ....[15]....
        /*01a8*/ 	.word	0x00000350
        /*01ac*/ 	.word	0x000000ff
        /*01b0*/ 	.word	0x00000090
        /*01b4*/ 	.short	0x0100
        /*01b6*/ 	.byte	0x08
	.zero		1


	//   ....[16]....
        /*01b8*/ 	.word	0x00000360
        /*01bc*/ 	.word	0x000000ff
        /*01c0*/ 	.word	0x00000040
        /*01c4*/ 	.short	0x0100
        /*01c6*/ 	.byte	0x08
	.zero		1


	//   ....[17]....
        /*01c8*/ 	.word	0x00000370
        /*01cc*/ 	.word	0x000000ff
        /*01d0*/ 	.word	0x00000098
        /*01d4*/ 	.short	0x0100
        /*01d6*/ 	.byte	0x08
	.zero		1


	//   ....[18]....
        /*01d8*/ 	.word	0x00000380
        /*01dc*/ 	.word	0x000000ff
        /*01e0*/ 	.word	0x00000048
        /*01e4*/ 	.short	0x0100
        /*01e6*/ 	.byte	0x08
	.zero		1


	//   ....[19]....
        /*01e8*/ 	.word	0x00000390
        /*01ec*/ 	.word	0x000000ff
        /*01f0*/ 	.word	0x000000a0
        /*01f4*/ 	.short	0x0100
        /*01f6*/ 	.byte	0x08
	.zero		1


	//   ....[20]....
        /*01f8*/ 	.word	0x000003a0
        /*01fc*/ 	.word	0x000000ff
        /*0200*/ 	.word	0x00000050
        /*0204*/ 	.short	0x0100
        /*0206*/ 	.byte	0x08
	.zero		1


	//   ....[21]....
        /*0208*/ 	.word	0x000003b0
        /*020c*/ 	.word	0x000000ff
        /*0210*/ 	.word	0x000000a8
        /*0214*/ 	.short	0x0100
        /*0216*/ 	.byte	0x08
	.zero		1


	//   ....[22]....
        /*0218*/ 	.word	0x000006c0
        /*021c*/ 	.word	0x000000ff
        /*0220*/ 	.word	0x000000e0
        /*0224*/ 	.short	0x0100
        /*0226*/ 	.byte	0x08
	.zero		1


	//   ....[23]....
        /*0228*/ 	.word	0x00000730
        /*022c*/ 	.word	0x000000ff
        /*0230*/ 	.word	0x000000e8
        /*0234*/ 	.short	0x0100
        /*0236*/ 	.byte	0x08
	.zero		1


	//   ....[24]....
        /*0238*/ 	.word	0x00000750
        /*023c*/ 	.word	0x000000ff
        /*0240*/ 	.word	0x000000c0
        /*0244*/ 	.short	0x0100
        /*0246*/ 	.byte	0x09
	.zero		1


	//   ....[25]....
        /*0248*/ 	.word	0x00000760
        /*024c*/ 	.word	0x000000ff
        /*0250*/ 	.word	0x000000c8
        /*0254*/ 	.short	0x0100
        /*0256*/ 	.byte	0x09
	.zero		1


	//   ....[26]....
        /*0258*/ 	.word	0x00000770
        /*025c*/ 	.word	0x000000ff
        /*0260*/ 	.word	0x000000d0
        /*0264*/ 	.short	0x0100
        /*0266*/ 	.byte	0x09
	.zero		1


	//   ....[27]....
        /*0268*/ 	.word	0x00000780
        /*026c*/ 	.word	0x000000ff
        /*0270*/ 	.word	0x000000d8
        /*0274*/ 	.short	0x0100
        /*0276*/ 	.byte	0x09
	.zero		1


	//   ....[28]....
        /*0278*/ 	.word	0x00001570
        /*027c*/ 	.word	0x0000009d
        /*0280*/ 	.word	0x00000000
        /*0284*/ 	.short	0x010a
        /*0286*/ 	.byte	0x2a
	.zero		1


	//   ....[29]....
        /*0288*/ 	.word	0x00001710
        /*028c*/ 	.word	0x00000003
        /*0290*/ 	.word	0x00000000
        /*0294*/ 	.short	0x010a
        /*0296*/ 	.byte	0x3f
	.zero		1


	//   ....[30]....
        /*0298*/ 	.word	0x00001770
        /*029c*/ 	.word	0x00000003
        /*02a0*/ 	.word	0x00000000
        /*02a4*/ 	.short	0x010a
        /*02a6*/ 	.byte	0x3f
	.zero		1


	//   ....[31]....
        /*02a8*/ 	.word	0x000019e0
        /*02ac*/ 	.word	0x000000ff
        /*02b0*/ 	.word	0x00000000
        /*02b4*/ 	.short	0x010a
        /*02b6*/ 	.byte	0x04
	.zero		1


	//   ....[32]....
        /*02b8*/ 	.word	0x00001a20
        /*02bc*/ 	.word	0x000000ff
        /*02c0*/ 	.word	0x00000000
        /*02c4*/ 	.short	0x010a
        /*02c6*/ 	.byte	0x04
	.zero		1


	//   ....[33]....
        /*02c8*/ 	.word	0x00001b90
        /*02cc*/ 	.word	0x000000ff
        /*02d0*/ 	.word	0x00000000
        /*02d4*/ 	.short	0x0101
        /*02d6*/ 	.byte	0x04
	.zero		1


	//   ....[34]....
        /*02d8*/ 	.word	0x00001c80
        /*02dc*/ 	.word	0x0000009e
        /*02e0*/ 	.word	0x00000000
        /*02e4*/ 	.short	0x0101
        /*02e6*/ 	.byte	0x2d
	.zero		1


	//   ....[35]....
        /*02e8*/ 	.word	0x00001d50
        /*02ec*/ 	.word	0x000000ff
        /*02f0*/ 	.word	0x00000000
        /*02f4*/ 	.short	0x0101
        /*02f6*/ 	.byte	0x06
	.zero		1


	//   ....[36]....
        /*02f8*/ 	.word	0x00001e00
        /*02fc*/ 	.word	0x0000009d
        /*0300*/ 	.word	0x00000010
        /*0304*/ 	.short	0x010a
        /*0306*/ 	.byte	0x2a
	.zero		1


	//   ....[37]....
        /*0308*/ 	.word	0x00009bb0
        /*030c*/ 	.word	0x000000a0
        /*0310*/ 	.word	0x00000000
        /*0314*/ 	.short	0x0101
        /*0316*/ 	.byte	0x2d
	.zero		1


	//   ....[38]....
        /*0318*/ 	.word	0x0000a510
        /*031c*/ 	.word	0x0000000a
        /*0320*/ 	.word	0x00000058
        /*0324*/ 	.short	0x010a
        /*0326*/ 	.byte	0x3f
	.zero		1


	//   ....[39]....
        /*0328*/ 	.word	0x0000a8b0
        /*032c*/ 	.word	0x00000005
        /*0330*/ 	.word	0x000000e8
        /*0334*/ 	.short	0x0101
        /*0336*/ 	.byte	0x3f
	.zero		1


	//   ....[40]....
        /*0338*/ 	.word	0x0000b030
        /*033c*/ 	.word	0x00000009
        /*0340*/ 	.word	0x00000000
        /*0344*/ 	.short	0x010a
        /*0346*/ 	.byte	0x3f
	.zero		1


	//   ....[41]....
        /*0348*/ 	.word	0x0000b0b0
        /*034c*/ 	.word	0x00000008
        /*0350*/ 	.word	0x00000000
        /*0354*/ 	.short	0x010a
        /*0356*/ 	.byte	0x3f
	.zero		1


	//   ....[42]....
        /*0358*/ 	.word	0x0000b140
        /*035c*/ 	.word	0x00000009
        /*0360*/ 	.word	0x00000000
        /*0364*/ 	.short	0x010a
        /*0366*/ 	.byte	0x3f
	.zero		1


	//   ....[43]....
        /*0368*/ 	.word	0x0000b1d0
        /*036c*/ 	.word	0x00000008
        /*0370*/ 	.word	0x00000000
        /*0374*/ 	.short	0x010a
        /*0376*/ 	.byte	0x3f
	.zero		1


	//   ....[44]....
        /*0378*/ 	.word	0x0000b260
        /*037c*/ 	.word	0x00000009
        /*0380*/ 	.word	0x00000000
        /*0384*/ 	.short	0x010a
        /*0386*/ 	.byte	0x3f
	.zero		1


	//   ....[45]....
        /*0388*/ 	.word	0x0000b2f0
        /*038c*/ 	.word	0x00000008
        /*0390*/ 	.word	0x00000000
        /*0394*/ 	.short	0x010a
        /*0396*/ 	.byte	0x3f
	.zero		1


	//   ....[46]....
        /*0398*/ 	.word	0x0000b380
        /*039c*/ 	.word	0x00000009
        /*03a0*/ 	.word	0x00000000
        /*03a4*/ 	.short	0x010a
        /*03a6*/ 	.byte	0x3f
	.zero		1


	//   ....[47]....
        /*03a8*/ 	.word	0x0000b410
        /*03ac*/ 	.word	0x00000008
        /*03b0*/ 	.word	0x00000000
        /*03b4*/ 	.short	0x010a
        /*03b6*/ 	.byte	0x3f
	.zero		1


	//   ....[48]....
        /*03b8*/ 	.word	0x0000b4a0
        /*03bc*/ 	.word	0x00000009
        /*03c0*/ 	.word	0x00000000
        /*03c4*/ 	.short	0x010a
        /*03c6*/ 	.byte	0x3f
	.zero		1


	//   ....[49]....
        /*03c8*/ 	.word	0x0000b530
        /*03cc*/ 	.word	0x00000006
        /*03d0*/ 	.word	0x00000000
        /*03d4*/ 	.short	0x010a
        /*03d6*/ 	.byte	0x3f
	.zero		1


	//   ....[50]....
        /*03d8*/ 	.word	0x0000b5c0
        /*03dc*/ 	.word	0x00000003
        /*03e0*/ 	.word	0x00000000
        /*03e4*/ 	.short	0x010a
        /*03e6*/ 	.byte	0x3f
	.zero		1


	//   ....[51]....
        /*03e8*/ 	.word	0x0000b620
        /*03ec*/ 	.word	0x0000009f
        /*03f0*/ 	.word	0x00000000
        /*03f4*/ 	.short	0x010a
        /*03f6*/ 	.byte	0x3f
	.zero		1


	//   ....[52]....
        /*03f8*/ 	.word	0x0000b670
        /*03fc*/ 	.word	0x00000003
        /*0400*/ 	.word	0x00000000
        /*0404*/ 	.short	0x010a
        /*0406*/ 	.byte	0x3f
	.zero		1


	//   ....[53]....
        /*0408*/ 	.word	0x0000b6d0
        /*040c*/ 	.word	0x00000004
        /*0410*/ 	.word	0x00000000
        /*0414*/ 	.short	0x010a
        /*0416*/ 	.byte	0x3f
	.zero		1


	//   ....[54]....
        /*0418*/ 	.word	0x0000b720
        /*041c*/ 	.word	0x0000009f
        /*0420*/ 	.word	0x00000010
        /*0424*/ 	.short	0x010a
        /*0426*/ 	.byte	0x3f
	.zero		1


	//   ....[55]....
        /*0428*/ 	.word	0x0000b7f0
        /*042c*/ 	.word	0x0000000a
        /*0430*/ 	.word	0x00000058
        /*0434*/ 	.short	0x010a
        /*0436*/ 	.byte	0x3f
	.zero		1


	//   ....[56]....
        /*0438*/ 	.word	0x0000b8c0
        /*043c*/ 	.word	0x00000009
        /*0440*/ 	.word	0x00000000
        /*0444*/ 	.short	0x010a
        /*0446*/ 	.byte	0x3f
	.zero		1


	//   ....[57]....
        /*0448*/ 	.word	0x0000b910
        /*044c*/ 	.word	0x00000008
        /*0450*/ 	.word	0x00000000
        /*0454*/ 	.short	0x010a
        /*0456*/ 	.byte	0x3f
	.zero		1


	//   ....[58]....
        /*0458*/ 	.word	0x0000b960
        /*045c*/ 	.word	0x00000009
        /*0460*/ 	.word	0x00000000
        /*0464*/ 	.short	0x010a
        /*0466*/ 	.byte	0x3f
	.zero		1


	//   ....[59]....
        /*0468*/ 	.word	0x0000b9b0
        /*046c*/ 	.word	0x00000008
        /*0470*/ 	.word	0x00000000
        /*0474*/ 	.short	0x010a
        /*0476*/ 	.byte	0x3f
	.zero		1


	//   ....[60]....
        /*0478*/ 	.word	0x0000ba00
        /*047c*/ 	.word	0x00000009
        /*0480*/ 	.word	0x00000000
        /*0484*/ 	.short	0x010a
        /*0486*/ 	.byte	0x3f
	.zero		1


	//   ....[61]....
        /*0488*/ 	.word	0x0000ba50
        /*048c*/ 	.word	0x00000008
        /*0490*/ 	.word	0x00000000
        /*0494*/ 	.short	0x010a
        /*0496*/ 	.byte	0x3f
	.zero		1


	//   ....[62]....
        /*0498*/ 	.word	0x0000baa0
        /*049c*/ 	.word	0x00000009
        /*04a0*/ 	.word	0x00000000
        /*04a4*/ 	.short	0x010a
        /*04a6*/ 	.byte	0x3f
	.zero		1


	//   ....[63]....
        /*04a8*/ 	.word	0x0000baf0
        /*04ac*/ 	.word	0x00000008
        /*04b0*/ 	.word	0x00000000
        /*04b4*/ 	.short	0x010a
        /*04b6*/ 	.byte	0x3f
	.zero		1


	//   ....[64]....
        /*04b8*/ 	.word	0x0000bb40
        /*04bc*/ 	.word	0x00000009
        /*04c0*/ 	.word	0x00000000
        /*04c4*/ 	.short	0x010a
        /*04c6*/ 	.byte	0x3f
	.zero		1


	//   ....[65]....
        /*04c8*/ 	.word	0x0000bb90
        /*04cc*/ 	.word	0x00000006
        /*04d0*/ 	.word	0x00000000
        /*04d4*/ 	.short	0x010a
        /*04d6*/ 	.byte	0x3f
	.zero		1


	//----- nvinfo : EIATTR_NUM_MBARRIERS
	.align		4
.L_37:
        /*04d8*/ 	.byte	0x03, 0x38
        /*04da*/ 	.short	0x001c


	//----- nvinfo : EIATTR_EXIT_INSTR_OFFSETS
	.align		4
        /*04dc*/ 	.byte	0x04, 0x1c
        /*04de*/ 	.short	(.L_39 - .L_38)


	//   ....[0]....
.L_38:
        /*04e0*/ 	.word	0x00001290


	//   ....[1]....
        /*04e4*/ 	.word	0x000012f0


	//   ....[2]....
        /*04e8*/ 	.word	0x0000a240


	//   ....[3]....
        /*04ec*/ 	.word	0x0000a270


	//   ....[4]....
        /*04f0*/ 	.word	0x0000b610


	//----- nvinfo : EIATTR_MAX_THREADS
	.align		4
.L_39:
        /*04f4*/ 	.byte	0x04, 0x05
        /*04f6*/ 	.short	(.L_41 - .L_40)
.L_40:
        /*04f8*/ 	.word	0x00000180
        /*04fc*/ 	.word	0x00000001
        /*0500*/ 	.word	0x00000001


	//----- nvinfo : EIATTR_CRS_STACK_SIZE
	.align		4
.L_41:
        /*0504*/ 	.byte	0x04, 0x1e
        /*0506*/ 	.short	(.L_43 - .L_42)
.L_42:
        /*0508*/ 	.word	0x00000000


	//----- nvinfo : EIATTR_CBANK_PARAM_SIZE
	.align		4
.L_43:
        /*050c*/ 	.byte	0x03, 0x19
        /*050e*/ 	.short	0x0470


	//----- nvinfo : EIATTR_PARAM_CBANK
	.align		4
        /*0510*/ 	.byte	0x04, 0x0a
        /*0512*/ 	.short	(.L_45 - .L_44)
	.align		4
.L_44:
        /*0514*/ 	.word	index@(.nv.constant0._ZN7cutlass13device_kernelINS_4gemm6kernel13GemmUniversalIN4cute5tupleIJiiiiEEENS1_10collective13CollectiveMmaINS1_34MainloopSm90TmaGmmaWarpSpecializedILi11ENS5_IJNS4_1CILi1EEESB_SB_EEENS1_32KernelTmaWarpSpecializedPingpongEEENS5_IJNSA_ILi64EEENSA_ILi256EEENSA_ILi32EEEEEENS_6half_tENS5_IJlSB_lEEESJ_SK_NS4_8TiledMMAINS4_8MMA_AtomIJNS4_4SM904GMMA26MMA_64x256x16_F32F16F16_SSILNSO_5MajorE0ELSQ_0ELNSO_7ScaleInE1ELSR_1EEEEEENS4_6LayoutISC_NS5_IJNSA_ILi0EEESV_SV_EEEEENS5_IJNS4_10UnderscoreESY_SY_EEEEENS4_13SM90_TMA_LOADENS4_14ComposedLayoutINS4_7SwizzleILi2ELi4ELi3EEENS4_18smem_ptr_flag_bitsILi16EEENSU_INS5_IJNSA_ILi8EEESH_EEENS5_IJSH_SB_EEEEEEEvNS4_8identityES11_S1B_vS1C_EENS_8epilogue10collective6detail29Sm90TmaWarpSpecializedAdapterINS1F_15DefaultEpilogueISJ_SK_SK_NS1E_6thread17LinearCombinationISJ_Li1EffLNS1J_9ScaleType4KindE0ELNS_15FloatRoundStyleE2ESJ_EENS1_15EpilogueDefaultEEEEEvvEEEEvNT_6ParamsE)
        /*0518*/ 	.short	0x0210
        /*051a*/ 	.short	0x0470


	//----- nvinfo : EIATTR_SW_WAR
	.align		4
.L_45:
        /*051c*/ 	.byte	0x04, 0x36
        /*051e*/ 	.short	(.L_47 - .L_46)
.L_46:
        /*0520*/ 	.word	0x00000008
.L_47:


//--------------------- .nv.callgraph             --------------------------
	.section	.nv.callgraph,"",@"SHT_CUDA_CALLGRAPH"
	.align	4
	.sectionentsize	8
	.align		4
        /*0000*/ 	.word	0x00000000
	.align		4
        /*0004*/ 	.word	0xffffffff
	.align		4
        /*0008*/ 	.word	index@(_ZN7cutlass13device_kernelINS_4gemm6kernel13GemmUniversalIN4cute5tupleIJiiiiEEENS1_10collective13CollectiveMmaINS1_34MainloopSm90TmaGmmaWarpSpecializedILi11ENS5_IJNS4_1CILi1EEESB_SB_EEENS1_32KernelTmaWarpSpecializedPingpongEEENS5_IJNSA_ILi64EEENSA_ILi256EEENSA_ILi32EEEEEENS_6half_tENS5_IJlSB_lEEESJ_SK_NS4_8TiledMMAINS4_8MMA_AtomIJNS4_4SM904GMMA26MMA_64x256x16_F32F16F16_SSILNSO_5MajorE0ELSQ_0ELNSO_7ScaleInE1ELSR_1EEEEEENS4_6LayoutISC_NS5_IJNSA_ILi0EEESV_SV_EEEEENS5_IJNS4_10UnderscoreESY_SY_EEEEENS4_13SM90_TMA_LOADENS4_14ComposedLayoutINS4_7SwizzleILi2ELi4ELi3EEENS4_18smem_ptr_flag_bitsILi16EEENSU_INS5_IJNSA_ILi8EEESH_EEENS5_IJSH_SB_EEEEEEEvNS4_8identityES11_S1B_vS1C_EENS_8epilogue10collective6detail29Sm90TmaWarpSpecializedAdapterINS1F_15DefaultEpilogueISJ_SK_SK_NS1E_6thread17LinearCombinationISJ_Li1EffLNS1J_9ScaleType4KindE0ELNS_15FloatRoundStyleE2ESJ_EENS1_15EpilogueDefaultEEEEEvvEEEEvNT_6ParamsE)
	.align		4
        /*000c*/ 	.word	index@(__assertfail)
	.align		4
        /*0010*/ 	.word	0x00000000
	.align		4
        /*0014*/ 	.word	0xfffffffe
	.align		4
        /*0018*/ 	.word	0x00000000
	.align		4
        /*001c*/ 	.word	0xfffffffd
	.align		4
        /*0020*/ 	.word	0x00000000
	.align		4
        /*0024*/ 	.word	0xfffffffc


//--------------------- .nv.constant4             --------------------------
	.section	.nv.constant4,"a",@progbits
	.align	8
	.align		8
.nv.constant4:
        /*0000*/ 	.dword	__assertfail
	.align		8
        /*0008*/ 	.dword	__unnamed_1
	.align		8
        /*0010*/ 	.dword	_ZN40_INTERNAL_f7260d0f_4_k_cu_b7e23a05_176124cuda3std3__45__cpo5beginE
	.align		8
        /*0018*/ 	.dword	_ZN40_INTERNAL_f7260d0f_4_k_cu_b7e23a05_176124cuda3std3__45__cpo3endE
	.align		8
        /*0020*/ 	.dword	_ZN40_INTERNAL_f7260d0f_4_k_cu_b7e23a05_176124cuda3std3__45__cpo6cbeginE
	.align		8
        /*0028*/ 	.dword	_ZN40_INTERNAL_f7260d0f_4_k_cu_b7e23a05_176124cuda3std3__45__cpo4cendE
	.align		8
        /*0030*/ 	.dword	_ZN40_INTERNAL_f7260d0f_4_k_cu_b7e23a05_176124cuda3std3__442_GLOBAL__N__f7260d0f_4_k_cu_b7e23a05_176126ignoreE
	.align		8
        /*0038*/ 	.dword	_ZN40_INTERNAL_f7260d0f_4_k_cu_b7e23a05_176124cuda3std3__419piecewise_constructE
	.align		8
        /*0040*/ 	.dword	_ZN40_INTERNAL_f7260d0f_4_k_cu_b7e23a05_176124cuda3std3__48in_placeE
	.align		8
        /*0048*/ 	.dword	_ZN40_INTERNAL_f7260d0f_4_k_cu_b7e23a05_176124cuda3std6ranges3__45__cpo4swapE
	.align		8
        /*0050*/ 	.dword	_ZN40_INTERNAL_f7260d0f_4_k_cu_b7e23a05_176124cuda3std6ranges3__45__cpo9iter_moveE
	.align		8
        /*0058*/ 	.dword	_ZN40_INTERNAL_f7260d0f_4_k_cu_b7e23a05_176124cute7productE
	.align		8
        /*0060*/ 	.dword	_ZN40_INTERNAL_f7260d0f_4_k_cu_b7e23a05_176124cute1_E
	.align		8
        /*0068*/ 	.dword	$str$22
	.align		8
        /*0070*/ 	.dword	$str$23


//--------------------- .text._ZN7cutlass13device_kernelINS_4gemm6kernel13GemmUniversalIN4cute5tupleIJiiiiEEENS1_10collective13CollectiveMmaINS1_34MainloopSm90TmaGmmaWarpSpecializedILi11ENS5_IJNS4_1CILi1EEESB_SB_EEENS1_32KernelTmaWarpSpecializedPingpongEEENS5_IJNSA_ILi64EEENSA_ILi256EEENSA_ILi32EEEEEENS_6half_tENS5_IJlSB_lEEESJ_SK_NS4_8TiledMMAINS4_8MMA_AtomIJNS4_4SM904GMMA26MMA_64x256x16_F32F16F16_SSILNSO_5MajorE0ELSQ_0ELNSO_7ScaleInE1ELSR_1EEEEEENS4_6LayoutISC_NS5_IJNSA_ILi0EEESV_SV_EEEEENS5_IJNS4_10UnderscoreESY_SY_EEEEENS4_13SM90_TMA_LOADENS4_14ComposedLayoutINS4_7SwizzleILi2ELi4ELi3EEENS4_18smem_ptr_flag_bitsILi16EEENSU_INS5_IJNSA_ILi8EEESH_EEENS5_IJSH_SB_EEEEEEEvNS4_8identityES11_S1B_vS1C_EENS_8epilogue10collective6detail29Sm90TmaWarpSpecializedAdapterINS1F_15DefaultEpilogueISJ_SK_SK_NS1E_6thread17LinearCombinationISJ_Li1EffLNS1J_9ScaleType4KindE0ELNS_15FloatRoundStyleE2ESJ_EENS1_15EpilogueDefaultEEEEEvvEEEEvNT_6ParamsE --------------------------
	.section	.text._ZN7cutlass13device_kernelINS_4gemm6kernel13GemmUniversalIN4cute5tupleIJiiiiEEENS1_10collective13CollectiveMmaINS1_34MainloopSm90TmaGmmaWarpSpecializedILi11ENS5_IJNS4_1CILi1EEESB_SB_EEENS1_32KernelTmaWarpSpecializedPingpongEEENS5_IJNSA_ILi64EEENSA_ILi256EEENSA_ILi32EEEEEENS_6half_tENS5_IJlSB_lEEESJ_SK_NS4_8TiledMMAINS4_8MMA_AtomIJNS4_4SM904GMMA26MMA_64x256x16_F32F16F16_SSILNSO_5MajorE0ELSQ_0ELNSO_7ScaleInE1ELSR_1EEEEEENS4_6LayoutISC_NS5_IJNSA_ILi0EEESV_SV_EEEEENS5_IJNS4_10UnderscoreESY_SY_EEEEENS4_13SM90_TMA_LOADENS4_14ComposedLayoutINS4_7SwizzleILi2ELi4ELi3EEENS4_18smem_ptr_flag_bitsILi16EEENSU_INS5_IJNSA_ILi8EEESH_EEENS5_IJSH_SB_EEEEEEEvNS4_8identityES11_S1B_vS1C_EENS_8epilogue10collective6detail29Sm90TmaWarpSpecializedAdapterINS1F_15DefaultEpilogueISJ_SK_SK_NS1E_6thread17LinearCombinationISJ_Li1EffLNS1J_9ScaleType4KindE0ELNS_15FloatRoundStyleE2ESJ_EENS1_15EpilogueDefaultEEEEEvvEEEEvNT_6ParamsE,"ax",@progbits
	.align	128
.text._ZN7cutlass13device_kernelINS_4gemm6kernel13GemmUniversalIN4cute5tupleIJiiiiEEENS1_10collective13CollectiveMmaINS1_34MainloopSm90TmaGmmaWarpSpecializedILi11ENS5_IJNS4_1CILi1EEESB_SB_EEENS1_32KernelTmaWarpSpecializedPingpongEEENS5_IJNSA_ILi64EEENSA_ILi256EEENSA_ILi32EEEEEENS_6half_tENS5_IJlSB_lEEESJ_SK_NS4_8TiledMMAINS4_8MMA_AtomIJNS4_4SM904GMMA26MMA_64x256x16_F32F16F16_SSILNSO_5MajorE0ELSQ_0ELNSO_7ScaleInE1ELSR_1EEEEEENS4_6LayoutISC_NS5_IJNSA_ILi0EEESV_SV_EEEEENS5_IJNS4_10UnderscoreESY_SY_EEEEENS4_13SM90_TMA_LOADENS4_14ComposedLayoutINS4_7SwizzleILi2ELi4ELi3EEENS4_18smem_ptr_flag_bitsILi16EEENSU_INS5_IJNSA_ILi8EEESH_EEENS5_IJSH_SB_EEEEEEEvNS4_8identityES11_S1B_vS1C_EENS_8epilogue10collective6detail29Sm90TmaWarpSpecializedAdapterINS1F_15DefaultEpilogueISJ_SK_SK_NS1E_6thread17LinearCombinationISJ_Li1EffLNS1J_9ScaleType4KindE0ELNS_15FloatRoundStyleE2ESJ_EENS1_15EpilogueDefaultEEEEEvvEEEEvNT_6ParamsE:
        .type           _ZN7cutlass13device_kernelINS_4gemm6kernel13GemmUniversalIN4cute5tupleIJiiiiEEENS1_10collective13CollectiveMmaINS1_34MainloopSm90TmaGmmaWarpSpecializedILi11ENS5_IJNS4_1CILi1EEESB_SB_EEENS1_32KernelTmaWarpSpecializedPingpongEEENS5_IJNSA_ILi64EEENSA_ILi256EEENSA_ILi32EEEEEENS_6half_tENS5_IJlSB_lEEESJ_SK_NS4_8TiledMMAINS4_8MMA_AtomIJNS4_4SM904GMMA26MMA_64x256x16_F32F16F16_SSILNSO_5MajorE0ELSQ_0ELNSO_7ScaleInE1ELSR_1EEEEEENS4_6LayoutISC_NS5_IJNSA_ILi0EEESV_SV_EEEEENS5_IJNS4_10UnderscoreESY_SY_EEEEENS4_13SM90_TMA_LOADENS4_14ComposedLayoutINS4_7SwizzleILi2ELi4ELi3EEENS4_18smem_ptr_flag_bitsILi16EEENSU_INS5_IJNSA_ILi8EEESH_EEENS5_IJSH_SB_EEEEEEEvNS4_8identityES11_S1B_vS1C_EENS_8epilogue10collective6detail29Sm90TmaWarpSpecializedAdapterINS1F_15DefaultEpilogueISJ_SK_SK_NS1E_6thread17LinearCombinationISJ_Li1EffLNS1J_9ScaleType4KindE0ELNS_15FloatRoundStyleE2ESJ_EENS1_15EpilogueDefaultEEEEEvvEEEEvNT_6ParamsE,@function
        .size           _ZN7cutlass13device_kernelINS_4gemm6kernel13GemmUniversalIN4cute5tupleIJiiiiEEENS1_10collective13CollectiveMmaINS1_34MainloopSm90TmaGmmaWarpSpecializedILi11ENS5_IJNS4_1CILi1EEESB_SB_EEENS1_32KernelTmaWarpSpecializedPingpongEEENS5_IJNSA_ILi64EEENSA_ILi256EEENSA_ILi32EEEEEENS_6half_tENS5_IJlSB_lEEESJ_SK_NS4_8TiledMMAINS4_8MMA_AtomIJNS4_4SM904GMMA26MMA_64x256x16_F32F16F16_SSILNSO_5MajorE0ELSQ_0ELNSO_7ScaleInE1ELSR_1EEEEEENS4_6LayoutISC_NS5_IJNSA_ILi0EEESV_SV_EEEEENS5_IJNS4_10UnderscoreESY_SY_EEEEENS4_13SM90_TMA_LOADENS4_14ComposedLayoutINS4_7SwizzleILi2ELi4ELi3EEENS4_18smem_ptr_flag_bitsILi16EEENSU_INS5_IJNSA_ILi8EEESH_EEENS5_IJSH_SB_EEEEEEEvNS4_8identityES11_S1B_vS1C_EENS_8epilogue10collective6detail29Sm90TmaWarpSpecializedAdapterINS1F_15DefaultEpilogueISJ_SK_SK_NS1E_6thread17LinearCombinationISJ_Li1EffLNS1J_9ScaleType4KindE0ELNS_15FloatRoundStyleE2ESJ_EENS1_15EpilogueDefaultEEEEEvvEEEEvNT_6ParamsE,(.L_x_340 - _ZN7cutlass13device_kernelINS_4gemm6kernel13GemmUniversalIN4cute5tupleIJiiiiEEENS1_10collective13CollectiveMmaINS1_34MainloopSm90TmaGmmaWarpSpecializedILi11ENS5_IJNS4_1CILi1EEESB_SB_EEENS1_32KernelTmaWarpSpecializedPingpongEEENS5_IJNSA_ILi64EEENSA_ILi256EEENSA_ILi32EEEEEENS_6half_tENS5_IJlSB_lEEESJ_SK_NS4_8TiledMMAINS4_8MMA_AtomIJNS4_4SM904GMMA26MMA_64x256x16_F32F16F16_SSILNSO_5MajorE0ELSQ_0ELNSO_7ScaleInE1ELSR_1EEEEEENS4_6LayoutISC_NS5_IJNSA_ILi0EEESV_SV_EEEEENS5_IJNS4_10UnderscoreESY_SY_EEEEENS4_13SM90_TMA_LOADENS4_14ComposedLayoutINS4_7SwizzleILi2ELi4ELi3EEENS4_18smem_ptr_flag_bitsILi16EEENSU_INS5_IJNSA_ILi8EEESH_EEENS5_IJSH_SB_EEEEEEEvNS4_8identityES11_S1B_vS1C_EENS_8epilogue10collective6detail29Sm90TmaWarpSpecializedAdapterINS1F_15DefaultEpilogueISJ_SK_SK_NS1E_6thread17LinearCombinationISJ_Li1EffLNS1J_9ScaleType4KindE0ELNS_15FloatRoundStyleE2ESJ_EENS1_15EpilogueDefaultEEEEEvvEEEEvNT_6ParamsE)
        .other          _ZN7cutlass13device_kernelINS_4gemm6kernel13GemmUniversalIN4cute5tupleIJiiiiEEENS1_10collective13CollectiveMmaINS1_34MainloopSm90TmaGmmaWarpSpecializedILi11ENS5_IJNS4_1CILi1EEESB_SB_EEENS1_32KernelTmaWarpSpecializedPingpongEEENS5_IJNSA_ILi64EEENSA_ILi256EEENSA_ILi32EEEEEENS_6half_tENS5_IJlSB_lEEESJ_SK_NS4_8TiledMMAINS4_8MMA_AtomIJNS4_4SM904GMMA26MMA_64x256x16_F32F16F16_SSILNSO_5MajorE0ELSQ_0ELNSO_7ScaleInE1ELSR_1EEEEEENS4_6LayoutISC_NS5_IJNSA_ILi0EEESV_SV_EEEEENS5_IJNS4_10UnderscoreESY_SY_EEEEENS4_13SM90_TMA_LOADENS4_14ComposedLayoutINS4_7SwizzleILi2ELi4ELi3EEENS4_18smem_ptr_flag_bitsILi16EEENSU_INS5_IJNSA_ILi8EEESH_EEENS5_IJSH_SB_EEEEEEEvNS4_8identityES11_S1B_vS1C_EENS_8epilogue10collective6detail29Sm90TmaWarpSpecializedAdapterINS1F_15DefaultEpilogueISJ_SK_SK_NS1E_6thread17LinearCombinationISJ_Li1EffLNS1J_9ScaleType4KindE0ELNS_15FloatRoundStyleE2ESJ_EENS1_15EpilogueDefaultEEEEEvvEEEEvNT_6ParamsE,@"STO_CUDA_ENTRY STV_DEFAULT"
_ZN7cutlass13device_kernelINS_4gemm6kernel13GemmUniversalIN4cute5tupleIJiiiiEEENS1_10collective13CollectiveMmaINS1_34MainloopSm90TmaGmmaWarpSpecializedILi11ENS5_IJNS4_1CILi1EEESB_SB_EEENS1_32KernelTmaWarpSpecializedPingpongEEENS5_IJNSA_ILi64EEENSA_ILi256EEENSA_ILi32EEEEEENS_6half_tENS5_IJlSB_lEEESJ_SK_NS4_8TiledMMAINS4_8MMA_AtomIJNS4_4SM904GMMA26MMA_64x256x16_F32F16F16_SSILNSO_5MajorE0ELSQ_0ELNSO_7ScaleInE1ELSR_1EEEEEENS4_6LayoutISC_NS5_IJNSA_ILi0EEESV_SV_EEEEENS5_IJNS4_10UnderscoreESY_SY_EEEEENS4_13SM90_TMA_LOADENS4_14ComposedLayoutINS4_7SwizzleILi2ELi4ELi3EEENS4_18smem_ptr_flag_bitsILi16EEENSU_INS5_IJNSA_ILi8EEESH_EEENS5_IJSH_SB_EEEEEEEvNS4_8identityES11_S1B_vS1C_EENS_8epilogue10collective6detail29Sm90TmaWarpSpecializedAdapterINS1F_15DefaultEpilogueISJ_SK_SK_NS1E_6thread17LinearCombinationISJ_Li1EffLNS1J_9ScaleType4KindE0ELNS_15FloatRoundStyleE2ESJ_EENS1_15EpilogueDefaultEEEEEvvEEEEvNT_6ParamsE:
[----:B------:R-:W0:Y:S02]  /*0000*/  LDC R1, c[0x0][0x28] ;  /* 0x00000a00ff017b82 */ /* 0x000e240000000800 */
[----:B0-----:R-:W-:Y:S01]  /*0010*/  VIADD R1, R1, 0xfffffff8 ;  /* 0xfffffff801017836 */ /* 0x001fe20000000000 */
[----:B------:R-:W0:Y:S01]  /*0020*/  S2R R4, SR_TID.X ;  /* 0x0000000000047919 */ /* 0x000e220000002100 */
[----:B------:R-:W-:Y:S01]  /*0030*/  ELECT P0, URZ, PT ;  /* 0x00000000003f782f */ /* 0x000fe20003800000 */
[----:B------:R-:W-:Y:S01]  /*0040*/  BSSY B0, `(.L_x_0) ;  /* 0x000000f000007945 */ /* 0x000fe20003800000 */
[--C-:B0-----:R-:W-:Y:S02]  /*0050*/  SHF.R.U32.HI R0, RZ, 0x5, R4.reuse ;  /* 0x00000005ff007819 */ /* 0x101fe40000011604 */
[----:B------:R-:W-:-:S03]  /*0060*/  SHF.R.U32.HI R5, RZ, 0x7, R4 ;  /* 0x00000007ff057819 */ /* 0x000fc60000011604 */
[----:B------:R-:W0:Y:S04]  /*0070*/  SHFL.IDX PT, R2, R0, RZ, 0x1f ;  /* 0x00001fff00027589 */ /* 0x000e2800000e0000 */
[----:B------:R1:W2:Y:S01]  /*0080*/  SHFL.IDX PT, R8, R5, RZ, 0x1f ;  /* 0x00001fff05087589 */ /* 0x0002a200000e0000 */
[----:B0-----:R-:W-:-:S13]  /*0090*/  ISETP.NE.OR P0, PT, R2, RZ, !P0 ;  /* 0x000000ff0200720c */ /* 0x001fda0004705670 */
[----:B-12---:R-:W-:Y:S05]  /*00a0*/  @P0 BRA `(.L_x_1) ;  /* 0x0000000000200947 */ /* 0x006fea0003800000 */
[----:B------:R-:W-:Y:S02]  /*00b0*/  ULDC.64 UR4, c[0x0][0x198] ;  /* 0x0000660000047ab9 */ /* 0x000fe40000000a00 */
[----:B------:R-:W-:Y:S02]  /*00c0*/  UIADD3 UR6, UP0, UR4, 0xf0, URZ ;  /* 0x000000f004067890 */ /* 0x000fe4000ff1e03f */
[----:B------:R-:W-:Y:S02]  /*00d0*/  UIADD3 UR4, UP1, UR4, 0x1f0, URZ ;  /* 0x000001f004047890 */ /* 0x000fe4000ff3e03f */
[----:B------:R-:W-:Y:S02]  /*00e0*/  UIADD3.X UR7, URZ, UR5, URZ, UP0, !UPT ;  /* 0x000000053f077290 */ /* 0x000fe400087fe43f */
[----:B------:R-:W-:-:S07]  /*00f0*/  UIADD3.X UR5, URZ, UR5, URZ, UP1, !UPT ;  /* 0x000000053f057290 */ /* 0x000fce0008ffe43f */
[----:B------:R0:W-:Y:S02]  /*0100*/  UTMACCTL.PF [UR6] ;  /* 0x00000000060079b9 */ /* 0x0001e40008040000 */
[----:B------:R0:W-:Y:S02]  /*0110*/  UTMACCTL.PF [UR4] ;  /* 0x00000000040079b9 */ /* 0x0001e40008040000 */
[----:B0-----:R-:W-:Y:S01]  /*0120*/  NOP ;  /* 0x0000000000007918 */ /* 0x001fe20000000000 */
.L_x_1:
[----:B------:R-:W-:Y:S05]  /*0130*/  BSYNC B0 ;  /* 0x0000000000007941 */ /* 0x000fea0003800000 */
.L_x_0:
[----:B------:R-:W0:Y:S02]  /*0140*/  SHFL.IDX PT, R3, R0, RZ, 0x1f ;  /* 0x00001fff00037589 */ /* 0x000e2400000e0000 */
[----:B0-----:R-:W-:-:S13]  /*0150*/  ISETP.NE.AND P0, PT, R3, RZ, PT ;  /* 0x000000ff0300720c */ /* 0x001fda0003f05270 */
[----:B------:R-:W-:Y:S05]  /*0160*/  @P0 BRA `(.L_x_2) ;  /* 0x00000000009c0947 */ /* 0x000fea0003800000 */
[----:B------:R-:W-:Y:S01]  /*0170*/  ELECT P0, URZ, PT ;  /* 0x00000000003f782f */ /* 0x000fe20003800000 */
[----:B------:R-:W-:-:S12]  /*0180*/  BSSY B0, `(.L_x_2) ;  /* 0x0000025000007945 */ /* 0x000fd80003800000 */
[----:B------:R-:W-:Y:S05]  /*0190*/  @!P0 BRA `(.L_x_3) ;  /* 0x00000000008c8947 */ /* 0x000fea0003800000 */
[----:B------:R-:W0:Y:S01]  /*01a0*/  S2UR UR8, SR_CgaCtaId ;  /* 0x00000000000879c3 */ /* 0x000e220000008800 */
[----:B------:R-:W-:Y:S01]  /*01b0*/  UMOV UR4, 0x400 ;  /* 0x0000040000047882 */ /* 0x000fe20000000000 */
[----:B------:R-:W-:Y:S01]  /*01c0*/  UMOV UR5, 0x1 ;  /* 0x0000000100057882 */ /* 0x000fe20000000000 */
[----:B------:R-:W-:Y:S02]  /*01d0*/  UMOV UR6, 0x80 ;  /* 0x0000008000067882 */ /* 0x000fe40000000000 */
[----:B------:R-:W-:-:S04]  /*01e0*/  UIADD3 UR6, -UR6, 0x100000, URZ ;  /* 0x0010000006067890 */ /* 0x000fc8000fffe13f */
[----:B------:R-:W-:Y:S02]  /*01f0*/  USHF.L.U32 UR7, UR6, 0xb, URZ ;  /* 0x0000000b06077899 */ /* 0x000fe4000800063f */
[----:B------:R-:W-:Y:S02]  /*0200*/  USHF.L.U32 UR6, UR6, 0x1, URZ ;  /* 0x0000000106067899 */ /* 0x000fe4000800063f */
[----:B0-----:R-:W-:Y:S02]  /*0210*/  ULEA UR8, UR8, UR4, 0x18 ;  /* 0x0000000408087291 */ /* 0x001fe4000f8ec03f */
[----:B------:R-:W-:-:S04]  /*0220*/  UIADD3 UR4, -UR5, 0x100000, URZ ;  /* 0x0010000005047890 */ /* 0x000fc8000fffe13f */
[----:B------:R-:W-:Y:S02]  /*0230*/  USHF.L.U32 UR5, UR4, 0xb, URZ ;  /* 0x0000000b04057899 */ /* 0x000fe4000800063f */
[----:B------:R-:W-:Y:S01]  /*0240*/  USHF.L.U32 UR4, UR4, 0x1, URZ ;  /* 0x0000000104047899 */ /* 0x000fe2000800063f */
[----:B------:R-:W0:Y:S11]  /*0250*/  FENCE.VIEW.ASYNC.S ;  /* 0x00000000000073c6 */ /* 0x000e360000000000 */
[----:B0-----:R0:W1:Y:S01]  /*0260*/  SYNCS.EXCH.64 URZ, [UR8], UR4 ;  /* 0x00000004083f75b2 */ /* 0x0010620008000100 */
[----:B------:R0:W2:Y:S01]  /*0270*/  SYNCS.EXCH.64 URZ, [UR8+0x58], UR6 ;  /* 0x00005806083f75b2 */ /* 0x0000a20008000100 */
[----:B------:R0:W3:Y:S01]  /*0280*/  SYNCS.EXCH.64 URZ, [UR8+0x8], UR4 ;  /* 0x00000804083f75b2 */ /* 0x0000e20008000100 */
[----:B------:R0:W4:Y:S01]  /*0290*/  SYNCS.EXCH.64 URZ, [UR8+0x60], UR6 ;  /* 0x00006006083f75b2 */ /* 0x0001220008000100 */
[----:B------:R0:W0:Y:S01]  /*02a0*/  SYNCS.EXCH.64 URZ, [UR8+0x10], UR4 ;  /* 0x00001004083f75b2 */ /* 0x0000220008000100 */
        /* <DEDUP_REMOVED lines=17> */
[----:B------:R-:W-:Y:S01]  /*03c0*/  NOP ;  /* 0x0000000000007918 */ /* 0x000fe20000000000 */
.L_x_3:
[----:B0-----:R-:W-:Y:S05]  /*03d0*/  BSYNC B0 ;  /* 0x0000000000007941 */ /* 0x001fea0003800000 */
.L_x_2:
[----:B------:R-:W0:Y:S01]  /*03e0*/  SHFL.IDX PT, R6, R0, RZ, 0x1f ;  /* 0x00001fff00067589 */ /* 0x000e2200000e0000 */
[----:B------:R-:W-:Y:S01]  /*03f0*/  ELECT P0, URZ, PT ;  /* 0x00000000003f782f */ /* 0x000fe20003800000 */
[----:B------:R-:W-:Y:S01]  /*0400*/  NOP ;  /* 0x0000000000007918 */ /* 0x000fe20000000000 */
[----:B------:R-:W-:Y:S01]  /*0410*/  ELECT P1, URZ, PT ;  /* 0x00000000003f782f */ /* 0x000fe20003820000 */
[----:B------:R-:W5:Y:S01]  /*0420*/  SHFL.IDX PT, R3, R0, RZ, 0x1f ;  /* 0x00001fff00037589 */ /* 0x000f6200000e0000 */
[----:B------:R-:W-:Y:S01]  /*0430*/  UMOV UR4, 0x20 ;  /* 0x0000002000047882 */ /* 0x000fe20000000000 */
[----:B------:R-:W-:Y:S01]  /*0440*/  UMOV UR11, 0x80 ;  /* 0x00000080000b7882 */ /* 0x000fe20000000000 */
[----:B------:R-:W-:Y:S01]  /*0450*/  NOP ;  /* 0x0000000000007918 */ /* 0x000fe20000000000 */
[C---:B------:R-:W-:Y:S01]  /*0460*/  VIADD R33, R8.reuse, 0xffffffff ;  /* 0xffffffff08217836 */ /* 0x040fe20000000000 */
[----:B------:R-:W1:Y:S01]  /*0470*/  SHFL.IDX PT, R5, R5, RZ, 0x1f ;  /* 0x00001fff05057589 */ /* 0x000e6200000e0000 */
[----:B------:R-:W-:Y:S01]  /*0480*/  ULDC.64 UR36, c[0x0][0x208] ;  /* 0x0000820000247ab9 */ /* 0x000fe20000000a00 */
[----:B------:R-:W-:-:S02]  /*0490*/  ISETP.NE.AND P2, PT, R8, RZ, PT ;  /* 0x000000ff0800720c */ /* 0x000fc40003f45270 */
[----:B------:R-:W-:Y:S02]  /*04a0*/  ISETP.GE.U32.AND P3, PT, R33, 0x2, PT ;  /* 0x000000022100780c */ /* 0x000fe40003f66070 */
[----:B0-----:R-:W-:Y:S02]  /*04b0*/  ISETP.NE.OR P0, PT, R6, RZ, !P0 ;  /* 0x000000ff0600720c */ /* 0x001fe40004705670 */
[----:B-----5:R-:W-:Y:S02]  /*04c0*/  ISETP.NE.OR P1, PT, R3, RZ, !P1 ;  /* 0x000000ff0300720c */ /* 0x020fe40004f25670 */
[----:B------:R-:W-:-:S04]  /*04d0*/  SHF.R.S32.HI R3, RZ, 0x1f, R2 ;  /* 0x0000001fff037819 */ /* 0x000fc80000011402 */
[----:B------:R-:W-:-:S05]  /*04e0*/  LEA.HI R3, R3, R2, RZ, 0x2 ;  /* 0x0000000203037211 */ /* 0x000fca00078f10ff */
[----:B------:R-:W-:Y:S01]  /*04f0*/  VOTEU.ALL UP0, P0 ;  /* 0x00000000003f7886 */ /* 0x000fe20000000000 */
[----:B------:R-:W-:Y:S01]  /*0500*/  LOP3.LUT R3, R3, 0xfffffffc, RZ, 0xc0, !PT ;  /* 0xfffffffc03037812 */ /* 0x000fe200078ec0ff */
[----:B------:R-:W-:-:S03]  /*0510*/  VOTEU.ALL UP1, P1 ;  /* 0x00000000003f7886 */ /* 0x000fc60000820000 */
[----:B------:R-:W0:Y:S01]  /*0520*/  @!UP0 S2UR UR7, SR_CgaCtaId ;  /* 0x00000000000789c3 */ /* 0x000e220000008800 */
[----:B------:R-:W-:Y:S01]  /*0530*/  @!UP0 UMOV UR6, 0x400 ;  /* 0x0000040000068882 */ /* 0x000fe20000000000 */
[----:B------:R-:W-:-:S04]  /*0540*/  @!UP0 UIADD3 UR4, -UR4, 0x100000, URZ ;  /* 0x0010000004048890 */ /* 0x000fc8000fffe13f */
[----:B------:R-:W-:Y:S02]  /*0550*/  @!UP0 USHF.L.U32 UR5, UR4, 0xb, URZ ;  /* 0x0000000b04058899 */ /* 0x000fe4000800063f */
[----:B------:R-:W-:Y:S01]  /*0560*/  @!UP0 USHF.L.U32 UR4, UR4, 0x1, URZ ;  /* 0x0000000104048899 */ /* 0x000fe2000800063f */
[----:B------:R-:W-:Y:S01]  /*0570*/  IMAD.IADD R0, R2, 0x1, -R3 ;  /* 0x0000000102007824 */ /* 0x000fe200078e0a03 */
[----:B------:R-:W-:Y:S01]  /*0580*/  @!UP1 UMOV UR9, 0x400 ;  /* 0x0000040000099882 */ /* 0x000fe20000000000 */
[----:B------:R-:W-:Y:S01]  /*0590*/  VOTEU.ALL UP2, P1 ;  /* 0x00000000003f7886 */ /* 0x000fe20000840000 */
[----:B------:R-:W-:Y:S01]  /*05a0*/  VOTEU.ALL UP3, P1 ;  /* 0x00000000003f7886 */ /* 0x000fe20000860000 */
[----:B------:R-:W-:Y:S01]  /*05b0*/  VOTEU.ALL UP4, P1 ;  /* 0x00000000003f7886 */ /* 0x000fe20000880000 */
[----:B------:R-:W5:Y:S01]  /*05c0*/  @!UP1 S2UR UR10, SR_CgaCtaId ;  /* 0x00000000000a99c3 */ /* 0x000f620000008800 */
[----:B------:R-:W-:Y:S01]  /*05d0*/  VOTEU.ALL UP5, P1 ;  /* 0x00000000003f7886 */ /* 0x000fe200008a0000 */
[----:B------:R-:W-:-:S04]  /*05e0*/  SHF.R.S32.HI R3, RZ, 0x1f, R4 ;  /* 0x0000001fff037819 */ /* 0x000fc80000011404 */
[----:B------:R-:W-:-:S04]  /*05f0*/  LEA.HI R3, R3, R4, RZ, 0x7 ;  /* 0x0000000403037211 */ /* 0x000fc800078f38ff */
[----:B------:R-:W-:-:S05]  /*0600*/  LOP3.LUT R3, R3, 0xffffff80, RZ, 0xc0, !PT ;  /* 0xffffff8003037812 */ /* 0x000fca00078ec0ff */
[----:B------:R-:W-:Y:S01]  /*0610*/  IMAD.IADD R3, R4, 0x1, -R3 ;  /* 0x0000000104037824 */ /* 0x000fe200078e0a03 */
[----:B0-----:R-:W-:Y:S02]  /*0620*/  @!UP0 ULEA UR8, UR7, UR6, 0x18 ;  /* 0x0000000607088291 */ /* 0x001fe4000f8ec03f */
[----:B------:R-:W-:-:S04]  /*0630*/  @!UP1 UIADD3 UR6, -UR11, 0x100000, URZ ;  /* 0x001000000b069890 */ /* 0x000fc8000fffe13f */
[----:B------:R-:W-:Y:S02]  /*0640*/  @!UP1 USHF.L.U32 UR7, UR6, 0xb, URZ ;  /* 0x0000000b06079899 */ /* 0x000fe4000800063f */
[----:B------:R-:W-:Y:S01]  /*0650*/  @!UP1 USHF.L.U32 UR6, UR6, 0x1, URZ ;  /* 0x0000000106069899 */ /* 0x000fe2000800063f */
[----:B------:R-:W-:Y:S01]  /*0660*/  VOTEU.ALL UP0, P0 ;  /* 0x00000000003f7886 */ /* 0x000fe20000000000 */
[----:B-----5:R-:W-:Y:S01]  /*0670*/  @!UP1 ULEA UR9, UR10, UR9, 0x18 ;  /* 0x000000090a099291 */ /* 0x020fe2000f8ec03f */
[----:B------:R-:W-:Y:S02]  /*0680*/  VOTEU.ALL UP1, P0 ;  /* 0x00000000003f7886 */ /* 0x000fe40000020000 */
[----:B------:R-:W-:Y:S01]  /*0690*/  ULDC.64 UR10, c[0x0][0x598] ;  /* 0x00016600000a7ab9 */ /* 0x000fe20000000a00 */
[----:B------:R-:W-:Y:S01]  /*06a0*/  ISETP.NE.AND P0, PT, R0, 0x3, PT ;  /* 0x000000030000780c */ /* 0x000fe20003f05270 */
[----:B------:R-:W0:Y:S02]  /*06b0*/  FENCE.VIEW.ASYNC.S ;  /* 0x00000000000073c6 */ /* 0x000e240000000000 */
[----:B0-----:R0:W1:Y:S01]  /*06c0*/  @!UP0 SYNCS.EXCH.64 URZ, [UR8+0xe0], UR4 ;  /* 0x0000e004083f85b2 */ /* 0x0010620008000100 */
[----:B------:R-:W-:-:S02]  /*06d0*/  ISETP.NE.U32.AND P1, PT, RZ, UR10, PT ;  /* 0x0000000aff007c0c */ /* 0x000fc4000bf25070 */
[----:B------:R-:W-:Y:S02]  /*06e0*/  ISETP.EQ.OR P0, PT, R0, RZ, !P0 ;  /* 0x000000ff0000720c */ /* 0x000fe40004702670 */
[----:B------:R-:W-:Y:S02]  /*06f0*/  ISETP.NE.AND.EX P1, PT, RZ, UR11, PT, P1 ;  /* 0x0000000bff007c0c */ /* 0x000fe4000bf25310 */
[----:B------:R-:W-:-:S04]  /*0700*/  ISETP.EQ.AND P0, PT, R8, RZ, P0 ;  /* 0x000000ff0800720c */ /* 0x000fc80000702270 */
[----:B------:R-:W-:-:S04]  /*0710*/  SEL R16, RZ, 0x1, !P0 ;  /* 0x00000001ff107807 */ /* 0x000fc80004000000 */
[----:B------:R-:W-:Y:S01]  /*0720*/  SEL R16, R16, 0x2, P3 ;  /* 0x0000000210107807 */ /* 0x000fe20001800000 */
[----:B------:R0:W1:Y:S01]  /*0730*/  @!UP1 SYNCS.EXCH.64 URZ, [UR8+0xe8], UR4 ;  /* 0x0000e804083f95b2 */ /* 0x0000620008000100 */
[----:B------:R-:W-:Y:S01]  /*0740*/  NOP ;  /* 0x0000000000007918 */ /* 0x000fe20000000000 */
[----:B------:R0:W1:Y:S01]  /*0750*/  @!UP2 SYNCS.EXCH.64 URZ, [UR9+0xc0], UR6 ;  /* 0x0000c006093fa5b2 */ /* 0x0000620008000100 */
[----:B------:R0:W1:Y:S01]  /*0760*/  @!UP3 SYNCS.EXCH.64 URZ, [UR9+0xc8], UR6 ;  /* 0x0000c806093fb5b2 */ /* 0x0000620008000100 */
[----:B------:R0:W1:Y:S01]  /*0770*/  @!UP4 SYNCS.EXCH.64 URZ, [UR9+0xd0], UR6 ;  /* 0x0000d006093fc5b2 */ /* 0x0000620008000100 */
[----:B------:R0:W1:Y:S01]  /*0780*/  @!UP5 SYNCS.EXCH.64 URZ, [UR9+0xd8], UR6 ;  /* 0x0000d806093fd5b2 */ /* 0x0000620008000100 */
[----:B------:R-:W-:Y:S01]  /*0790*/  NOP ;  /* 0x0000000000007918 */ /* 0x000fe20000000000 */
[----:B-1234-:R-:W-:Y:S06]  /*07a0*/  BAR.SYNC.DEFER_BLOCKING 0x0 ;  /* 0x0000000000007b1d */ /* 0x01efec0000010000 */
[----:B0-----:R-:W-:Y:S05]  /*07b0*/  @!P1 BRA `(.L_x_4) ;  /* 0x00000000001c9947 */ /* 0x001fea0003800000 */
[----:B------:R-:W0:Y:S02]  /*07c0*/  LDC.64 R6, c[0x0][0x598] ;  /* 0x00016600ff067b82 */ /* 0x000e240000000a00 */
[----:B0-----:R-:W2:Y:S02]  /*07d0*/  LDG.E.64 R6, desc[UR36][R6.64] ;  /* 0x0000002406067981 */ /* 0x001ea4000c1e1b00 */
[----:B--2---:R-:W-:-:S04]  /*07e0*/  ISETP.NE.U32.AND P0, PT, R6, RZ, PT ;  /* 0x000000ff0600720c */ /* 0x004fc80003f05070 */
[----:B------:R-:W-:-:S13]  /*07f0*/  ISETP.NE.AND.EX P0, PT, R7, RZ, PT, P0 ;  /* 0x000000ff0700720c */ /* 0x000fda0003f05300 */
[----:B------:R-:W-:Y:S05]  /*0800*/  @!P0 BRA `(.L_x_4) ;  /* 0x0000000000088947 */ /* 0x000fea0003800000 */
[----:B------:R1:W5:Y:S01]  /*0810*/  LD.E R153, desc[UR36][R6.64] ;  /* 0x0000002406997980 */ /* 0x000362000c101900 */
[----:B------:R-:W-:Y:S05]  /*0820*/  BRA `(.L_x_5) ;  /* 0x0000000000247947 */ /* 0x000fea0003800000 */
.L_x_4:
[----:B------:R-:W-:Y:S02]  /*0830*/  ULDC.64 UR4, c[0x0][0x588] ;  /* 0x0001620000047ab9 */ /* 0x000fe40000000a00 */
[----:B------:R-:W-:-:S04]  /*0840*/  ISETP.NE.U32.AND P0, PT, RZ, UR4, PT ;  /* 0x00000004ff007c0c */ /* 0x000fc8000bf05070 */
[----:B------:R-:W-:-:S13]  /*0850*/  ISETP.NE.AND.EX P0, PT, RZ, UR5, PT, P0 ;  /* 0x00000005ff007c0c */ /* 0x000fda000bf05300 */
[----:B------:R-:W-:Y:S05]  /*0860*/  @!P0 BRA `(.L_x_6) ;  /* 0x00000000000c8947 */ /* 0x000fea0003800000 */
[----:B------:R-:W0:Y:S02]  /*0870*/  LDC.64 R6, c[0x0][0x588] ;  /* 0x00016200ff067b82 */ /* 0x000e240000000a00 */
[----:B0-----:R0:W5:Y:S01]  /*0880*/  LDG.E R153, desc[UR36][R6.64] ;  /* 0x0000002406997981 */ /* 0x001162000c1e1900 */
[----:B------:R-:W-:Y:S05]  /*0890*/  BRA `(.L_x_5) ;  /* 0x0000000000087947 */ /* 0x000fea0003800000 */
.L_x_6:
[----:B------:R-:W-:Y:S02]  /*08a0*/  ULDC UR4, c[0x0][0x580] ;  /* 0x0001600000047ab9 */ /* 0x000fe40000000800 */
[----:B------:R-:W-:-:S07]  /*08b0*/  IMAD.U32 R153, RZ, RZ, UR4 ;  /* 0x00000004ff997e24 */ /* 0x000fce000f8e00ff */
.L_x_5:
[----:B------:R-:W-:Y:S02]  /*08c0*/  ULDC.64 UR4, c[0x0][0x5a0] ;  /* 0x0001680000047ab9 */ /* 0x000fe40000000a00 */
[----:B------:R-:W-:-:S04]  /*08d0*/  ISETP.NE.U32.AND P0, PT, RZ, UR4, PT ;  /* 0x00000004ff007c0c */ /* 0x000fc8000bf05070 */
[----:B------:R-:W-:-:S13]  /*08e0*/  ISETP.NE.AND.EX P0, PT, RZ, UR5, PT, P0 ;  /* 0x00000005ff007c0c */ /* 0x000fda000bf05300 */
[----:B------:R-:W-:Y:S05]  /*08f0*/  @!P0 BRA `(.L_x_7) ;  /* 0x00000000001c8947 */ /* 0x000fea0003800000 */
[----:B01----:R-:W0:Y:S02]  /*0900*/  LDC.64 R6, c[0x0][0x5a0] ;  /* 0x00016800ff067b82 */ /* 0x003e240000000a00 */
[----:B0-----:R-:W2:Y:S02]  /*0910*/  LDG.E.64 R6, desc[UR36][R6.64] ;  /* 0x0000002406067981 */ /* 0x001ea4000c1e1b00 */
[----:B--2---:R-:W-:-:S04]  /*0920*/  ISETP.NE.U32.AND P0, PT, R6, RZ, PT ;  /* 0x000000ff0600720c */ /* 0x004fc80003f05070 */
[----:B------:R-:W-:-:S13]  /*0930*/  ISETP.NE.AND.EX P0, PT, R7, RZ, PT, P0 ;  /* 0x000000ff0700720c */ /* 0x000fda0003f05300 */
[----:B------:R-:W-:Y:S05]  /*0940*/  @!P0 BRA `(.L_x_7) ;  /* 0x0000000000088947 */ /* 0x000fea0003800000 */
[----:B------:R3:W5:Y:S01]  /*0950*/  LD.E R152, desc[UR36][R6.64] ;  /* 0x0000002406987980 */ /* 0x000762000c101900 */
[----:B------:R-:W-:Y:S05]  /*0960*/  BRA `(.L_x_8) ;  /* 0x0000000000247947 */ /* 0x000fea0003800000 */
.L_x_7:
[----:B------:R-:W-:Y:S02]  /*0970*/  ULDC.64 UR4, c[0x0][0x590] ;  /* 0x0001640000047ab9 */ /* 0x000fe40000000a00 */
[----:B------:R-:W-:-:S04]  /*0980*/  ISETP.NE.U32.AND P0, PT, RZ, UR4, PT ;  /* 0x00000004ff007c0c */ /* 0x000fc8000bf05070 */
[----:B------:R-:W-:-:S13]  /*0990*/  ISETP.NE.AND.EX P0, PT, RZ, UR5, PT, P0 ;  /* 0x00000005ff007c0c */ /* 0x000fda000bf05300 */
[----:B------:R-:W-:Y:S05]  /*09a0*/  @!P0 BRA `(.L_x_9) ;  /* 0x00000000000c8947 */ /* 0x000fea0003800000 */
[----:B01----:R-:W0:Y:S02]  /*09b0*/  LDC.64 R6, c[0x0][0x590] ;  /* 0x00016400ff067b82 */ /* 0x003e240000000a00 */
[----:B0-----:R2:W5:Y:S01]  /*09c0*/  LDG.E R152, desc[UR36][R6.64] ;  /* 0x0000002406987981 */ /* 0x001562000c1e1900 */
[----:B------:R-:W-:Y:S05]  /*09d0*/  BRA `(.L_x_8) ;  /* 0x0000000000087947 */ /* 0x000fea0003800000 */
.L_x_9:
[----:B------:R-:W-:Y:S02]  /*09e0*/  ULDC UR4, c[0x0][0x584] ;  /* 0x0001610000047ab9 */ /* 0x000fe40000000800 */
[----:B------:R-:W-:-:S07]  /*09f0*/  IMAD.U32 R152, RZ, RZ, UR4 ;  /* 0x00000004ff987e24 */ /* 0x000fce000f8e00ff */
.L_x_8:
[----:B------:R-:W4:Y:S01]  /*0a00*/  LDC R2, c[0x0][0x65c] ;  /* 0x00019700ff027b82 */ /* 0x000f220000000800 */
[----:B------:R-:W4:Y:S01]  /*0a10*/  S2R R14, SR_CTAID.Y ;  /* 0x00000000000e7919 */ /* 0x000f220000002600 */
[----:B------:R-:W-:Y:S01]  /*0a20*/  ULDC UR6, c[0x0][0x28c] ;  /* 0x0000a30000067ab9 */ /* 0x000fe20000000800 */
[----:B------:R-:W-:Y:S01]  /*0a30*/  ISETP.NE.AND P0, PT, R8, 0x2, PT ;  /* 0x000000020800780c */ /* 0x000fe20003f05270 */
[----:B------:R-:W-:Y:S01]  /*0a40*/  UIADD3 UR6, UR6, 0x1f, URZ ;  /* 0x0000001f06067890 */ /* 0x000fe2000fffe03f */
[----:B0123--:R-:W0:Y:S01]  /*0a50*/  S2R R6, SR_CTAID.X ;  /* 0x0000000000067919 */ /* 0x00fe220000002500 */
[----:B------:R-:W-:Y:S01]  /*0a60*/  IMAD.MOV.U32 R7, RZ, RZ, RZ ;  /* 0x000000ffff077224 */ /* 0x000fe200078e00ff */
[----:B------:R-:W-:Y:S01]  /*0a70*/  UMOV UR39, URZ ;  /* 0x0000003f00277c82 */ /* 0x000fe20008000000 */
[----:B------:R-:W-:Y:S01]  /*0a80*/  USHF.R.S32.HI UR7, URZ, 0x1f, UR6 ;  /* 0x0000001f3f077899 */ /* 0x000fe20008011406 */
[----:B------:R-:W-:Y:S01]  /*0a90*/  UMOV UR38, URZ ;  /* 0x0000003f00267c82 */ /* 0x000fe20008000000 */
[----:B------:R-:W-:-:S02]  /*0aa0*/  ULDC.64 UR8, c[0x0][0x650] ;  /* 0x0001940000087ab9 */ /* 0x000fc40000000a00 */
[----:B------:R-:W-:-:S04]  /*0ab0*/  ULEA.HI UR7, UR7, UR6, URZ, 0x5 ;  /* 0x0000000607077291 */ /* 0x000fc8000f8f283f */
[----:B------:R-:W-:Y:S01]  /*0ac0*/  USHF.R.S32.HI UR40, URZ, 0x5, UR7 ;  /* 0x000000053f287899 */ /* 0x000fe20008011407 */
[----:B----4-:R-:W-:-:S13]  /*0ad0*/  ISETP.NE.AND P1, PT, R2, 0x1, PT ;  /* 0x000000010200780c */ /* 0x010fda0003f25270 */
[----:B------:R-:W0:Y:S01]  /*0ae0*/  @P1 LDC R19, c[0x0][0x10] ;  /* 0x00000400ff131b82 */ /* 0x000e220000000800 */
[----:B------:R-:W-:Y:S02]  /*0af0*/  @P1 IMAD.MOV.U32 R8, RZ, RZ, R14 ;  /* 0x000000ffff081224 */ /* 0x000fe400078e000e */
[----:B------:R-:W-:Y:S02]  /*0b00*/  @P1 IMAD.MOV.U32 R9, RZ, RZ, RZ ;  /* 0x000000ffff091224 */ /* 0x000fe400078e00ff */
[----:B------:R-:W-:-:S03]  /*0b10*/  @P1 IMAD.MOV.U32 R17, RZ, RZ, RZ ;  /* 0x000000ffff111224 */ /* 0x000fc600078e00ff */
[----:B------:R-:W1:Y:S01]  /*0b20*/  @!P1 LDC R11, c[0x0][0xc] ;  /* 0x00000300ff0b9b82 */ /* 0x000e620000000800 */
[----:B------:R-:W-:Y:S01]  /*0b30*/  ULDC UR4, c[0x0][0xc] ;  /* 0x0000030000047ab9 */ /* 0x000fe20000000800 */
[----:B------:R-:W-:Y:S02]  /*0b40*/  ULDC UR5, c[0x0][0x10] ;  /* 0x0000040000057ab9 */ /* 0x000fe40000000800 */
[----:B------:R-:W-:-:S04]  /*0b50*/  UIMAD.WIDE.U32 UR4, UR4, UR5, URZ ;  /* 0x00000005040472a5 */ /* 0x000fc8000f8e003f */
[----:B------:R-:W2:Y:S01]  /*0b60*/  LDC R2, c[0x0][0x14] ;  /* 0x00000500ff027b82 */ /* 0x000ea20000000800 */
[----:B0-----:R-:W-:-:S04]  /*0b70*/  @P1 IMAD.WIDE.U32 R18, R6, R19, R8 ;  /* 0x0000001306121225 */ /* 0x001fc800078e0008 */
[----:B------:R-:W-:Y:S02]  /*0b80*/  @P1 IMAD.IADD R17, R19, 0x1, R17 ;  /* 0x0000000113111824 */ /* 0x000fe400078e0211 */
[----:B-1----:R-:W-:-:S04]  /*0b90*/  @!P1 IMAD.WIDE.U32 R8, R11, R14, R6 ;  /* 0x0000000e0b089225 */ /* 0x002fc800078e0006 */
[----:B------:R-:W-:Y:S02]  /*0ba0*/  @!P1 IMAD.MOV.U32 R18, RZ, RZ, R8 ;  /* 0x000000ffff129224 */ /* 0x000fe400078e0008 */
[----:B------:R-:W-:Y:S02]  /*0bb0*/  @!P1 IMAD.MOV.U32 R17, RZ, RZ, R9 ;  /* 0x000000ffff119224 */ /* 0x000fe400078e0009 */
[----:B--2---:R-:W-:-:S04]  /*0bc0*/  IMAD.WIDE.U32 R12, R2, UR4, RZ ;  /* 0x00000004020c7c25 */ /* 0x004fc8000f8e00ff */
[----:B------:R-:W-:Y:S01]  /*0bd0*/  IMAD R23, R2, UR5, RZ ;  /* 0x0000000502177c24 */ /* 0x000fe2000f8e02ff */
[----:B------:R0:W-:Y:S03]  /*0be0*/  STL.64 [R1], R12 ;  /* 0x0000000c01007387 */ /* 0x0001e60000100a00 */
[----:B------:R-:W-:Y:S01]  /*0bf0*/  IMAD.IADD R23, R13, 0x1, R23 ;  /* 0x000000010d177824 */ /* 0x000fe200078e0217 */
[----:B------:R-:W-:Y:S06]  /*0c00*/  @P0 BRA `(.L_x_10) ;  /* 0x0000000000200947 */ /* 0x000fec0003800000 */
[----:B------:R-:W-:Y:S01]  /*0c10*/  UISETP.GE.U32.AND UP0, UPT, UR40, 0xb, UPT ;  /* 0x0000000b2800788c */ /* 0x000fe2000bf06070 */
[----:B------:R-:W-:Y:S01]  /*0c20*/  IADD3 R18, P0, R18, R12, RZ ;  /* 0x0000000c12127210 */ /* 0x000fe20007f1e0ff */
[----:B------:R-:W-:Y:S01]  /*0c30*/  UIMAD.WIDE.U32 UR4, UR40, -0x45d1745d, URZ ;  /* 0xba2e8ba3280478a5 */ /* 0x000fe2000f8e003f */
[----:B------:R-:W-:-:S03]  /*0c40*/  UMOV UR38, URZ ;  /* 0x0000003f00267c82 */ /* 0x000fc60008000000 */
[----:B------:R-:W-:Y:S01]  /*0c50*/  USHF.R.U32.HI UR4, URZ, 0x3, UR5 ;  /* 0x000000033f047899 */ /* 0x000fe20008011605 */
[----:B------:R-:W-:-:S03]  /*0c60*/  IMAD.X R17, R23, 0x1, R17, P0 ;  /* 0x0000000117117824 */ /* 0x000fc600000e0611 */
[----:B------:R-:W-:Y:S02]  /*0c70*/  UIMAD UR39, UR4, -0xb, UR40 ;  /* 0xfffffff5042778a4 */ /* 0x000fe4000f8e0228 */
[----:B------:R-:W-:-:S12]  /*0c80*/  @UP0 ULOP3.LUT UR38, UR4, 0x1, URZ, 0xc0, !UPT ;  /* 0x0000000104260892 */ /* 0x000fd8000f8ec03f */
.L_x_10:
[----:B------:R-:W-:Y:S01]  /*0c90*/  ISETP.GE.U32.AND P0, PT, R18, UR8, PT ;  /* 0x0000000812007c0c */ /* 0x000fe2000bf06070 */
[----:B------:R-:W-:Y:S01]  /*0ca0*/  IMAD.MOV.U32 R19, RZ, RZ, -0x1 ;  /* 0xffffffffff137424 */ /* 0x000fe200078e00ff */
[----:B------:R-:W-:Y:S01]  /*0cb0*/  PRMT R8, RZ, 0x7610, R8 ;  /* 0x00007610ff087816 */ /* 0x000fe20000000008 */
[----:B------:R-:W-:Y:S01]  /*0cc0*/  IMAD.MOV.U32 R22, RZ, RZ, -0x1 ;  /* 0xffffffffff167424 */ /* 0x000fe200078e00ff */
[----:B------:R-:W-:Y:S01]  /*0cd0*/  ISETP.GE.U32.AND.EX P0, PT, R17, UR9, PT, P0 ;  /* 0x0000000911007c0c */ /* 0x000fe2000bf06100 */
[----:B------:R-:W-:-:S12]  /*0ce0*/  IMAD.MOV.U32 R2, RZ, RZ, -0x1 ;  /* 0xffffffffff027424 */ /* 0x000fd800078e00ff */
[----:B------:R-:W-:Y:S05]  /*0cf0*/  @P0 BRA `(.L_x_11) ;  /* 0x00000004005c0947 */ /* 0x000fea0003800000 */
[----:B------:R-:W1:Y:S01]  /*0d00*/  LDC.64 R20, c[0x0][0x628] ;  /* 0x00018a00ff147b82 */ /* 0x000e620000000a00 */
[----:B------:R-:W-:Y:S02]  /*0d10*/  IMAD.MOV.U32 R8, RZ, RZ, R18 ;  /* 0x000000ffff087224 */ /* 0x000fe400078e0012 */
[----:B------:R-:W-:-:S05]  /*0d20*/  IMAD.MOV.U32 R9, RZ, RZ, R17 ;  /* 0x000000ffff097224 */ /* 0x000fca00078e0011 */
[----:B------:R-:W2:Y:S08]  /*0d30*/  LDC R2, c[0x0][0x630] ;  /* 0x00018c00ff027b82 */ /* 0x000eb00000000800 */
[----:B------:R-:W3:Y:S01]  /*0d40*/  LDC.64 R24, c[0x0][0x620] ;  /* 0x00018800ff187b82 */ /* 0x000ee20000000a00 */
[----:B-1----:R-:W-:-:S04]  /*0d50*/  ISETP.NE.U32.AND P0, PT, R20, RZ, PT ;  /* 0x000000ff1400720c */ /* 0x002fc80003f05070 */
[----:B------:R-:W-:-:S13]  /*0d60*/  ISETP.NE.AND.EX P0, PT, R21, RZ, PT, P0 ;  /* 0x000000ff1500720c */ /* 0x000fda0003f05300 */
[----:B--23--:R-:W-:Y:S05]  /*0d70*/  @!P0 BRA `(.L_x_12) ;  /* 0x0000000000288947 */ /* 0x00cfea0003800000 */
[----:B0-----:R-:W0:Y:S02]  /*0d80*/  LDC R13, c[0x0][0x634] ;  /* 0x00018d00ff0d7b82 */ /* 0x001e240000000800 */
[----:B0-----:R-:W-:-:S05]  /*0d90*/  IADD3 R13, P0, R18, R13, RZ ;  /* 0x0000000d120d7210 */ /* 0x001fca0007f1e0ff */
[----:B------:R-:W-:-:S04]  /*0da0*/  IMAD.X R15, RZ, RZ, R17, P0 ;  /* 0x000000ffff0f7224 */ /* 0x000fc800000e0611 */
[----:B------:R-:W-:-:S04]  /*0db0*/  IMAD.WIDE.U32 R8, R15, R20, RZ ;  /* 0x000000140f087225 */ /* 0x000fc800078e00ff */
[----:B------:R-:W-:-:S04]  /*0dc0*/  IMAD.WIDE.U32 R10, P0, R13, R21, R8 ;  /* 0x000000150d0a7225 */ /* 0x000fc80007800008 */
[----:B------:R-:W-:-:S04]  /*0dd0*/  IMAD.WIDE.U32 R8, R13, R20, RZ ;  /* 0x000000140d087225 */ /* 0x000fc800078e00ff */
[----:B------:R-:W-:Y:S01]  /*0de0*/  IMAD.X R13, RZ, RZ, RZ, P0 ;  /* 0x000000ffff0d7224 */ /* 0x000fe200000e06ff */
[----:B------:R-:W-:Y:S01]  /*0df0*/  IADD3 RZ, P0, R9, R10, RZ ;  /* 0x0000000a09ff7210 */ /* 0x000fe20007f1e0ff */
[----:B------:R-:W-:-:S04]  /*0e00*/  IMAD.MOV.U32 R12, RZ, RZ, R11 ;  /* 0x000000ffff0c7224 */ /* 0x000fc800078e000b */
[----:B------:R-:W-:-:S08]  /*0e10*/  IMAD.WIDE.U32.X R8, R15, R21, R12, P0 ;  /* 0x000000150f087225 */ /* 0x000fd000000e040c */
.L_x_12:
[-CC-:B------:R-:W-:Y:S01]  /*0e20*/  SHF.R.U64 R31, R8, R2.reuse, R9.reuse ;  /* 0x00000002081f7219 */ /* 0x180fe20000001209 */
[----:B0-----:R-:W0:Y:S01]  /*0e30*/  LDC R12, c[0x0][0x618] ;  /* 0x00018600ff0c7b82 */ /* 0x001e220000000800 */
[----:B------:R-:W-:Y:S01]  /*0e40*/  SHF.R.U32.HI R7, RZ, R2, R9 ;  /* 0x00000002ff077219 */ /* 0x000fe20000011609 */
[----:B------:R-:W-:Y:S01]  /*0e50*/  ULDC UR4, c[0x0][0x150] ;  /* 0x0000540000047ab9 */ /* 0x000fe20000000800 */
[----:B------:R-:W-:Y:S01]  /*0e60*/  IADD3 R11, P0, RZ, -R31, RZ ;  /* 0x8000001fff0b7210 */ /* 0x000fe20007f1e0ff */
[----:B------:R-:W-:Y:S01]  /*0e70*/  IMAD.MOV.U32 R19, RZ, RZ, R17 ;  /* 0x000000ffff137224 */ /* 0x000fe200078e0011 */
[----:B------:R-:W-:-:S03]  /*0e80*/  I2FP.F32.U32 R2, R6 ;  /* 0x0000000600027245 */ /* 0x000fc60000201000 */
[----:B------:R-:W1:Y:S01]  /*0e90*/  LDC.64 R26, c[0x0][0x640] ;  /* 0x00019000ff1a7b82 */ /* 0x000e620000000a00 */
[----:B------:R-:W-:Y:S02]  /*0ea0*/  IMAD.X R13, RZ, RZ, ~R7, P0 ;  /* 0x000000ffff0d7224 */ /* 0x000fe400000e0e07 */
[----:B------:R-:W-:Y:S01]  /*0eb0*/  FMUL R2, R2, UR4 ;  /* 0x0000000402027c20 */ /* 0x000fe20008400000 */
[----:B------:R-:W-:Y:S01]  /*0ec0*/  IMAD.WIDE.U32 R8, R11, R24, R18 ;  /* 0x000000180b087225 */ /* 0x000fe200078e0012 */
[----:B------:R-:W-:-:S03]  /*0ed0*/  ULDC UR4, c[0x0][0x154] ;  /* 0x0000550000047ab9 */ /* 0x000fc60000000800 */
[----:B------:R-:W-:Y:S01]  /*0ee0*/  IMAD R10, R13, R24, RZ ;  /* 0x000000180d0a7224 */ /* 0x000fe200078e02ff */
[----:B------:R-:W2:Y:S01]  /*0ef0*/  LDC R7, c[0x0][0x144] ;  /* 0x00005100ff077b82 */ /* 0x000ea20000000800 */
[----:B------:R-:W3:Y:S02]  /*0f00*/  F2I.U32.TRUNC.NTZ R2, R2 ;  /* 0x0000000200027305 */ /* 0x000ee4000020f000 */
[----:B------:R-:W-:-:S04]  /*0f10*/  IMAD R11, R11, R25, R10 ;  /* 0x000000190b0b7224 */ /* 0x000fc800078e020a */
[----:B------:R-:W-:Y:S01]  /*0f20*/  IMAD.IADD R9, R9, 0x1, R11 ;  /* 0x0000000109097824 */ /* 0x000fe200078e020b */
[----:B------:R-:W4:Y:S01]  /*0f30*/  LDC R22, c[0x0][0x608] ;  /* 0x00018200ff167b82 */ /* 0x000f220000000800 */
[----:B------:R-:W-:-:S03]  /*0f40*/  IMAD.MOV.U32 R11, RZ, RZ, -0x1 ;  /* 0xffffffffff0b7424 */ /* 0x000fc600078e00ff */
[--C-:B0-----:R-:W-:Y:S02]  /*0f50*/  SHF.R.U64 R20, R8, R12, R9.reuse ;  /* 0x0000000c08147219 */ /* 0x101fe40000001209 */
[----:B------:R-:W-:Y:S02]  /*0f60*/  I2FP.F32.U32 R8, R14 ;  /* 0x0000000e00087245 */ /* 0x000fe40000201000 */
[----:B------:R-:W0:Y:S01]  /*0f70*/  LDC R24, c[0x0][0x658] ;  /* 0x00019600ff187b82 */ /* 0x000e220000000800 */
[----:B-1----:R-:W-:Y:S01]  /*0f80*/  ISETP.NE.U32.AND P0, PT, R26, RZ, PT ;  /* 0x000000ff1a00720c */ /* 0x002fe20003f05070 */
[----:B---3--:R-:W-:Y:S02]  /*0f90*/  IMAD.MOV R10, RZ, RZ, -R2 ;  /* 0x000000ffff0a7224 */ /* 0x008fe400078e0a02 */
[----:B------:R-:W-:Y:S01]  /*0fa0*/  FMUL R8, R8, UR4 ;  /* 0x0000000408087c20 */ /* 0x000fe20008400000 */
[----:B------:R-:W-:Y:S02]  /*0fb0*/  SHF.R.U32.HI R9, RZ, R12, R9 ;  /* 0x0000000cff097219 */ /* 0x000fe40000011609 */
[----:B------:R-:W-:Y:S01]  /*0fc0*/  ISETP.NE.AND.EX P0, PT, R27, RZ, PT, P0 ;  /* 0x000000ff1b00720c */ /* 0x000fe20003f05300 */
[----:B------:R1:W3:Y:S01]  /*0fd0*/  F2I.U32.TRUNC.NTZ R15, R8 ;  /* 0x00000008000f7305 */ /* 0x0002e2000020f000 */
[----:B------:R-:W1:Y:S01]  /*0fe0*/  LDC R19, c[0x0][0x148] ;  /* 0x00005200ff137b82 */ /* 0x000e620000000800 */
[----:B--2---:R-:W-:-:S07]  /*0ff0*/  IMAD R2, R7, R10, R6 ;  /* 0x0000000a07027224 */ /* 0x004fce00078e0206 */
[----:B------:R-:W2:Y:S01]  /*1000*/  LDC R25, c[0x0][0x600] ;  /* 0x00018000ff197b82 */ /* 0x000ea20000000800 */
[-CC-:B----4-:R-:W-:Y:S02]  /*1010*/  SHF.R.U64 R32, R20, R22.reuse, R9.reuse ;  /* 0x0000001614207219 */ /* 0x190fe40000001209 */
[----:B------:R-:W-:Y:S01]  /*1020*/  SHF.R.U32.HI R7, RZ, R22, R9 ;  /* 0x00000016ff077219 */ /* 0x000fe20000011609 */
[----:B------:R-:W-:-:S04]  /*1030*/  IMAD.MOV.U32 R9, RZ, RZ, 0x1 ;  /* 0x00000001ff097424 */ /* 0x000fc800078e00ff */
[----:B------:R-:W4:Y:S01]  /*1040*/  LDC R28, c[0x0][0x648] ;  /* 0x00019200ff1c7b82 */ /* 0x000f220000000800 */
[-C--:B0-----:R-:W-:Y:S02]  /*1050*/  SHF.L.U32 R6, R11, R24.reuse, RZ ;  /* 0x000000180b067219 */ /* 0x081fe400000006ff */
[--C-:B------:R-:W-:Y:S02]  /*1060*/  SHF.R.U64 R22, R32, R24, R7.reuse ;  /* 0x0000001820167219 */ /* 0x100fe40000001207 */
[----:B------:R-:W-:Y:S02]  /*1070*/  LOP3.LUT R13, RZ, R6, RZ, 0x33, !PT ;  /* 0x00000006ff0d7212 */ /* 0x000fe400078e33ff */
[-C--:B------:R-:W-:Y:S01]  /*1080*/  SHF.R.U32.HI R7, RZ, R24.reuse, R7 ;  /* 0x00000018ff077219 */ /* 0x080fe20000011607 */
[----:B------:R-:W0:Y:S01]  /*1090*/  LDC R29, c[0x0][0x638] ;  /* 0x00018e00ff1d7b82 */ /* 0x000e220000000800 */
[----:B------:R-:W-:Y:S01]  /*10a0*/  SHF.L.U32 R12, R9, R24, RZ ;  /* 0x00000018090c7219 */ /* 0x000fe200000006ff */
[----:B------:R-:W-:-:S06]  /*10b0*/  IMAD.MOV.U32 R6, RZ, RZ, R22 ;  /* 0x000000ffff067224 */ /* 0x000fcc00078e0016 */
[----:B------:R-:W0:Y:S01]  /*10c0*/  LDC R30, c[0x0][0x610] ;  /* 0x00018400ff1e7b82 */ /* 0x000e220000000800 */
[----:B-1-3--:R-:W-:Y:S05]  /*10d0*/  @!P0 BRA `(.L_x_13) ;  /* 0x0000000000288947 */ /* 0x00afea0003800000 */
[----:B------:R-:W1:Y:S02]  /*10e0*/  LDC R11, c[0x0][0x64c] ;  /* 0x00019300ff0b7b82 */ /* 0x000e640000000800 */
[----:B-1----:R-:W-:-:S05]  /*10f0*/  IADD3 R11, P0, R22, R11, RZ ;  /* 0x0000000b160b7210 */ /* 0x002fca0007f1e0ff */
        /* <DEDUP_REMOVED lines=8> */
.L_x_13:
[----:B----4-:R-:W-:Y:S01]  /*1180*/  SHF.R.U64 R6, R6, R28, R7 ;  /* 0x0000001c06067219 */ /* 0x010fe20000001207 */
[----:B--2---:R-:W-:Y:S01]  /*1190*/  VIADD R7, R25, 0xffffffff ;  /* 0xffffffff19077836 */ /* 0x004fe20000000000 */
[----:B------:R-:W-:Y:S01]  /*11a0*/  LOP3.LUT R13, R32, R13, RZ, 0xc0, !PT ;  /* 0x0000000d200d7212 */ /* 0x000fe200078ec0ff */
[----:B------:R-:W-:Y:S02]  /*11b0*/  IMAD.MOV R15, RZ, RZ, -R15 ;  /* 0x000000ffff0f7224 */ /* 0x000fe400078e0a0f */
[----:B------:R-:W-:Y:S01]  /*11c0*/  IMAD.MOV R8, RZ, RZ, -R6 ;  /* 0x000000ffff087224 */ /* 0x000fe200078e0a06 */
[----:B------:R-:W-:Y:S01]  /*11d0*/  LOP3.LUT R7, R20, R7, RZ, 0xc0, !PT ;  /* 0x0000000714077212 */ /* 0x000fe200078ec0ff */
[----:B------:R-:W-:Y:S02]  /*11e0*/  IMAD R13, R12, R6, R13 ;  /* 0x000000060c0d7224 */ /* 0x000fe400078e020d */
[----:B------:R-:W-:Y:S02]  /*11f0*/  @P1 IMAD R2, R19, R15, R14 ;  /* 0x0000000f13021224 */ /* 0x000fe400078e020e */
[----:B0-----:R-:W-:-:S02]  /*1200*/  IMAD R6, R8, R29, R22 ;  /* 0x0000001d08067224 */ /* 0x001fc400078e0216 */
[----:B------:R-:W-:Y:S02]  /*1210*/  IMAD R2, R13, R30, R2 ;  /* 0x0000001e0d027224 */ /* 0x000fe400078e0202 */
[----:B------:R-:W-:Y:S02]  /*1220*/  IMAD R19, R6, R25, R7 ;  /* 0x0000001906137224 */ /* 0x000fe400078e0207 */
[----:B------:R-:W-:-:S03]  /*1230*/  IMAD.MOV.U32 R8, RZ, RZ, 0x1 ;  /* 0x00000001ff087424 */ /* 0x000fc600078e00ff */
[----:B------:R-:W-:Y:S02]  /*1240*/  SEL R22, R19, R2, !P1 ;  /* 0x0000000213167207 */ /* 0x000fe40004800000 */
[----:B------:R-:W-:Y:S01]  /*1250*/  SEL R19, R2, R19, !P1 ;  /* 0x0000001302137207 */ /* 0x000fe20004800000 */
[----:B------:R-:W-:-:S07]  /*1260*/  IMAD.MOV.U32 R2, RZ, RZ, R31 ;  /* 0x000000ffff027224 */ /* 0x000fce00078e001f */
.L_x_11:
[----:B------:R-:W-:Y:S05]  /*1270*/  @!P2 BRA `(.L_x_14) ;  /* 0x0000008c00f4a947 */ /* 0x000fea0003800000 */
[----:B------:R-:W-:-:S13]  /*1280*/  ISETP.GT.U32.AND P0, PT, R33, 0x1, PT ;  /* 0x000000012100780c */ /* 0x000fda0003f04070 */
[----:B------:R-:W-:Y:S05]  /*1290*/  @P0 EXIT ;  /* 0x000000000000094d */ /* 0x000fea0003800000 */
.L_x_15:
[----:B------:R-:W-:-:S08]  /*12a0*/  NOP ;  /* 0x0000000000007918 */ /* 0x000fd00000000000 */
[----:B------:R-:W1:Y:S02]  /*12b0*/  USETMAXREG.TRY_ALLOC.CTAPOOL UP0, 0xe8 ;  /* 0x000000e8000079c8 */ /* 0x000e640008000600 */
[----:B-1----:R-:W-:-:S13]  /*12c0*/  PLOP3.LUT P0, PT, PT, PT, UP0, 0x80, 0x0 ;  /* 0x000000000000781c */ /* 0x002fda0003f0f008 */
[----:B------:R-:W-:Y:S05]  /*12d0*/  @!P0 BRA `(.L_x_15) ;  /* 0xfffffffc00f08947 */ /* 0x000fea000383ffff */
[----:B------:R-:W-:-:S13]  /*12e0*/  LOP3.LUT P0, RZ, R8, 0xff, RZ, 0xc0, !PT ;  /* 0x000000ff08ff7812 */ /* 0x000fda000780c0ff */
[----:B------:R-:W-:Y:S05]  /*12f0*/  @!P0 EXIT ;  /* 0x000000000000894d */ /* 0x000fea0003800000 */
[----:B------:R-:W1:Y:S01]  /*1300*/  S2UR UR4, SR_CgaCtaId ;  /* 0x00000000000479c3 */ /* 0x000e620000008800 */
[----:B------:R-:W-:Y:S01]  /*1310*/  VIADD R6, R5, 0xffffffff ;  /* 0xffffffff05067836 */ /* 0x000fe20000000000 */
[----:B------:R-:W-:Y:S01]  /*1320*/  SHF.R.S32.HI R0, RZ, 0x1f, R3 ;  /* 0x0000001fff007819 */ /* 0x000fe20000011403 */
[----:B------:R-:W-:Y:S01]  /*1330*/  UMOV UR41, 0x400 ;  /* 0x0000040000297882 */ /* 0x000fe20000000000 */
[----:B------:R-:W-:Y:S01]  /*1340*/  UISETP.LT.AND UP0, UPT, UR40, 0x1, UPT ;  /* 0x000000012800788c */ /* 0x000fe2000bf01270 */
[----:B------:R-:W-:Y:S01]  /*1350*/  LOP3.LUT R172, R16, 0x1, RZ, 0xfc, !PT ;  /* 0x0000000110ac7812 */ /* 0x000fe200078efcff */
[----:B------:R-:W-:Y:S01]  /*1360*/  USHF.L.U32 UR44, UR40, 0x1, URZ ;  /* 0x00000001282c7899 */ /* 0x000fe2000800063f */
[----:B------:R-:W-:Y:S01]  /*1370*/  R2UR UR42, R6 ;  /* 0x00000000062a72ca */ /* 0x000fe200000e0000 */
[----:B------:R-:W-:Y:S01]  /*1380*/  USEL UR43, UR40, 0x1, UP0 ;  /* 0x00000001282b7887 */ /* 0x000fe20008000000 */
[CC--:B------:R-:W-:Y:S02]  /*1390*/  LEA.HI R4, R0.reuse, R3.reuse, RZ, 0x2 ;  /* 0x0000000300047211 */ /* 0x0c0fe400078f10ff */
[----:B------:R-:W-:Y:S01]  /*13a0*/  LEA.HI R0, R0, R3, RZ, 0x5 ;  /* 0x0000000300007211 */ /* 0x000fe200078f28ff */
[----:B------:R-:W-:Y:S01]  /*13b0*/  UIADD3 UR43, -UR43, UR40, URZ ;  /* 0x000000282b2b7290 */ /* 0x000fe2000fffe13f */
[----:B------:R-:W-:-:S02]  /*13c0*/  SHF.R.S32.HI R154, RZ, 0x2, R4 ;  /* 0x00000002ff9a7819 */ /* 0x000fc40000011404 */
[----:B------:R-:W-:Y:S02]  /*13d0*/  SHF.R.S32.HI R5, RZ, 0x1f, R4 ;  /* 0x0000001fff057819 */ /* 0x000fe40000011404 */
[----:B------:R-:W-:Y:S02]  /*13e0*/  LOP3.LUT R156, R4, 0xfffffffc, RZ, 0xc0, !PT ;  /* 0xfffffffc049c7812 */ /* 0x000fe400078ec0ff */
[----:B------:R-:W-:Y:S01]  /*13f0*/  LEA.HI R5, R5, R154, RZ, 0x3 ;  /* 0x0000009a05057211 */ /* 0x000fe200078f18ff */
[----:B------:R-:W-:Y:S01]  /*1400*/  USHF.L.U32 UR42, UR42, 0x3, URZ ;  /* 0x000000032a2a7899 */ /* 0x000fe2000800063f */
[----:B------:R-:W-:Y:S01]  /*1410*/  ISETP.NE.AND P0, PT, R6, RZ, PT ;  /* 0x000000ff0600720c */ /* 0x000fe20003f05270 */
[----:B------:R-:W-:Y:S01]  /*1420*/  IMAD.IADD R156, R3, 0x1, -R156 ;  /* 0x00000001039c7824 */ /* 0x000fe200078e0a9c */
[----:B------:R-:W-:Y:S01]  /*1430*/  LOP3.LUT R5, R5, 0xfffffff8, RZ, 0xc0, !PT ;  /* 0xfffffff805057812 */ /* 0x000fe200078ec0ff */
[----:B-1----:R-:W-:Y:S01]  /*1440*/  ULEA UR41, UR4, UR41, 0x18 ;  /* 0x0000002904297291 */ /* 0x002fe2000f8ec03f */
[----:B------:R-:W-:Y:S01]  /*1450*/  SEL R173, RZ, 0x1, P0 ;  /* 0x00000001ffad7807 */ /* 0x000fe20000000000 */
[----:B------:R-:W-:Y:S01]  /*1460*/  IMAD.U32 R158, RZ, RZ, UR42 ;  /* 0x0000002aff9e7e24 */ /* 0x000fe2000f8e00ff */
[----:B------:R-:W-:Y:S01]  /*1470*/  ULDC UR4, c[0x0][0x284] ;  /* 0x0000a10000047ab9 */ /* 0x000fe20000000800 */
[----:B------:R-:W-:Y:S01]  /*1480*/  IMAD.IADD R154, R154, 0x1, -R5 ;  /* 0x000000019a9a7824 */ /* 0x000fe200078e0a05 */
[----:B------:R-:W-:Y:S01]  /*1490*/  UIADD3 UR45, UR41, 0xc0, URZ ;  /* 0x000000c0292d7890 */ /* 0x000fe2000fffe03f */
[----:B------:R-:W-:-:S02]  /*14a0*/  SHF.R.S32.HI R5, RZ, 0x5, R0 ;  /* 0x00000005ff057819 */ /* 0x000fc40000011400 */
[C---:B------:R-:W-:Y:S02]  /*14b0*/  LOP3.LUT R160, R158.reuse, 0x8, RZ, 0xc0, !PT ;  /* 0x000000089ea07812 */ /* 0x040fe400078ec0ff */
[--C-:B------:R-:W-:Y:S01]  /*14c0*/  SHF.R.S32.HI R155, RZ, 0x1f, R154.reuse ;  /* 0x0000001fff9b7819 */ /* 0x100fe2000001149a */
[C-C-:B------:R-:W-:Y:S01]  /*14d0*/  IMAD R161, R5.reuse, -0x10, -R154.reuse ;  /* 0xfffffff005a17824 */ /* 0x140fe200078e0a9a */
[----:B------:R-:W-:Y:S01]  /*14e0*/  LOP3.LUT R158, R158, 0x8, RZ, 0xc, !PT ;  /* 0x000000089e9e7812 */ /* 0x000fe200078e0cff */
[----:B------:R-:W-:Y:S01]  /*14f0*/  IMAD.U32 R157, RZ, RZ, UR45 ;  /* 0x0000002dff9d7e24 */ /* 0x000fe2000f8e00ff */
[----:B------:R-:W-:Y:S01]  /*1500*/  LOP3.LUT R160, R160, 0x18, RZ, 0x3c, !PT ;  /* 0x00000018a0a07812 */ /* 0x000fe200078e3cff */
[----:B------:R-:W-:-:S04]  /*1510*/  IMAD.WIDE R154, R5, 0x10, R154 ;  /* 0x00000010059a7825 */ /* 0x000fc800078e029a */
[----:B------:R-:W-:Y:S02]  /*1520*/  VIADD R159, R157, UR42 ;  /* 0x0000002a9d9f7c36 */ /* 0x000fe40008000000 */
[----:B------:R-:W-:-:S07]  /*1530*/  VIADD R161, R161, UR4 ;  /* 0x00000004a1a17c36 */ /* 0x000fce0008000000 */
.L_x_291:
[----:B------:R-:W-:Y:S01]  /*1540*/  SHF.L.U32 R0, R173, 0x1f, RZ ;  /* 0x0000001fad007819 */ /* 0x000fe200000006ff */
[----:B------:R-:W-:Y:S02]  /*1550*/  ULDC UR4, c[0x0][0x28c] ;  /* 0x0000a30000047ab9 */ /* 0x000fe40000000800 */
[----:B------:R-:W-:Y:S01]  /*1560*/  ISETP.LT.AND P1, PT, RZ, UR4, PT ;  /* 0x00000004ff007c0c */ /* 0x000fe2000bf21270 */
[----:B------:R-:W1:Y:S02]  /*1570*/  SYNCS.PHASECHK.TRANS64.TRYWAIT P0, [R157+UR42], R0 ;  /* 0x000000009d0075a7 */ /* 0x000e64000800016a */
[----:B-1-34-:R-:W-:Y:S10]  /*1580*/  @!P0 BRA `(.L_x_16) ;  /* 0x000000a000248947 */ /* 0x01aff40003800000 */
.L_x_320:
[----:B------:R-:W-:Y:S05]  /*1590*/  @P1 BRA `(.L_x_17) ;  /* 0x0000000000401947 */ /* 0x000fea0003800000 */
[----:B-1----:R-:W-:Y:S01]  /*15a0*/  MOV R0, 0x0 ;  /* 0x0000000000007802 */ /* 0x002fe20000000f00 */
[----:B------:R-:W-:Y:S01]  /*15b0*/  ULDC.64 UR4, c[0x4][0x68] ;  /* 0x01001a0000047ab9 */ /* 0x000fe20000000a00 */
[----:B------:R-:W-:Y:S01]  /*15c0*/  ULDC.64 UR6, c[0x4][0x8] ;  /* 0x0100020000067ab9 */ /* 0x000fe20000000a00 */
[----:B------:R-:W-:Y:S01]  /*15d0*/  IMAD.U32 R4, RZ, RZ, UR4 ;  /* 0x00000004ff047e24 */ /* 0x000fe2000f8e00ff */
[----:B------:R1:W2:Y:S01]  /*15e0*/  LDC.64 R14, c[0x4][R0] ;  /* 0x01000000000e7b82 */ /* 0x0002a20000000a00 */
[----:B------:R-:W-:Y:S01]  /*15f0*/  IMAD.U32 R5, RZ, RZ, UR5 ;  /* 0x00000005ff057e24 */ /* 0x000fe2000f8e00ff */
[----:B------:R-:W-:Y:S01]  /*1600*/  ULDC.64 UR4, c[0x4][0x70] ;  /* 0x01001c0000047ab9 */ /* 0x000fe20000000a00 */
[----:B------:R-:W-:Y:S02]  /*1610*/  IMAD.U32 R10, RZ, RZ, UR6 ;  /* 0x00000006ff0a7e24 */ /* 0x000fe4000f8e00ff */
[----:B------:R-:W-:Y:S02]  /*1620*/  IMAD.U32 R6, RZ, RZ, UR4 ;  /* 0x00000004ff067e24 */ /* 0x000fe4000f8e00ff */
[----:B------:R-:W-:-:S02]  /*1630*/  IMAD.U32 R7, RZ, RZ, UR5 ;  /* 0x00000005ff077e24 */ /* 0x000fc4000f8e00ff */
[----:B------:R-:W-:Y:S02]  /*1640*/  IMAD.U32 R11, RZ, RZ, UR7 ;  /* 0x00000007ff0b7e24 */ /* 0x000fe4000f8e00ff */
[----:B------:R-:W-:Y:S02]  /*1650*/  IMAD.MOV.U32 R8, RZ, RZ, 0x1e1 ;  /* 0x000001e1ff087424 */ /* 0x000fe400078e00ff */
[----:B0-----:R-:W-:Y:S02]  /*1660*/  IMAD.MOV.U32 R12, RZ, RZ, 0x1 ;  /* 0x00000001ff0c7424 */ /* 0x001fe400078e00ff */
[----:B-1----:R-:W-:-:S07]  /*1670*/  IMAD.MOV.U32 R13, RZ, RZ, RZ ;  /* 0x000000ffff0d7224 */ /* 0x002fce00078e00ff */
[----:B------:R-:W-:-:S07]  /*1680*/  LEPC R20, `(.L_x_17) ;  /* 0x000000001014794e */ /* 0x000fce0000000000 */
[----:B--2--5:R-:W-:Y:S05]  /*1690*/  CALL.ABS.NOINC R14 ;  /* 0x000000000e007343 */ /* 0x024fea0003c00000 */
.L_x_17:
[----:B------:R-:W-:-:S13]  /*16a0*/  ISETP.NE.AND P0, PT, R172, 0x3, PT ;  /* 0x00000003ac00780c */ /* 0x000fda0003f05270 */
[----:B------:R-:W-:Y:S05]  /*16b0*/  @!P0 BRA `(.L_x_18) ;  /* 0x0000000000048947 */ /* 0x000fea0003800000 */
[----:B------:R-:W-:Y:S01]  /*16c0*/  BPT.TRAP 0x1 ;  /* 0x000000040000795c */ /* 0x000fe20000300000 */
.L_x_18:
[----:B------:R-:W-:Y:S02]  /*16d0*/  IMAD.U32 R3, RZ, RZ, UR39 ;  /* 0x00000027ff037e24 */ /* 0x000fe4000f8e00ff */
[----:B-1----:R-:W-:-:S03]  /*16e0*/  IMAD.U32 R0, RZ, RZ, UR38 ;  /* 0x00000026ff007e24 */ /* 0x002fc6000f8e00ff */
[----:B------:R-:W-:Y:S02]  /*16f0*/  LEA R3, R3, UR41, 0x3 ;  /* 0x0000002903037c11 */ /* 0x000fe4000f8e18ff */
[----:B------:R-:W-:-:S04]  /*1700*/  SHF.L.U32 R0, R0, 0x1f, RZ ;  /* 0x0000001f00007819 */ /* 0x000fc800000006ff */
[----:B------:R1:W2:Y:S01]  /*1710*/  SYNCS.PHASECHK.TRANS64.TRYWAIT P1, [R3+URZ], R0 ;  /* 0x00000000030075a7 */ /* 0x0002a2000802017f */
[----:B------:R-:W-:Y:S05]  /*1720*/  @!P0 BRA `(.L_x_19) ;  /* 0x0000000000048947 */ /* 0x000fea0003800000 */
[----:B------:R-:W-:Y:S01]  /*1730*/  BPT.TRAP 0x1 ;  /* 0x000000040000795c */ /* 0x000fe20000300000 */
.L_x_19:
[----:B------:R-:W-:-:S05]  /*1740*/  IMAD.U32 R4, RZ, RZ, UR43 ;  /* 0x0000002bff047e24 */ /* 0x000fca000f8e00ff */
[----:B------:R-:W-:Y:S01]  /*1750*/  ISETP.GE.AND P2, PT, R4, 0x1, PT ;  /* 0x000000010400780c */ /* 0x000fe20003f46270 */
[----:B--2---:R-:W-:-:S12]  /*1760*/  @P1 BRA `(.L_x_20) ;  /* 0x0000000000081947 */ /* 0x004fd80003800000 */
[----:B------:R-:W2:Y:S02]  /*1770*/  SYNCS.PHASECHK.TRANS64.TRYWAIT P1, [R3+URZ], R0 ;  /* 0x00000000030075a7 */ /* 0x000ea4000802017f */
[----:B--2---:R-:W-:Y:S05]  /*1780*/  @!P1 BRA `(.L_x_21) ;  /* 0x0000009c00b89947 */ /* 0x004fea0003800000 */
.L_x_20:
[----:B------:R-:W-:Y:S05]  /*1790*/  WARPSYNC.ALL ;  /* 0x0000000000007948 */ /* 0x000fea0003800000 */
[----:B------:R-:W-:Y:S01]  /*17a0*/  UIADD3 UR4, UR41, 0x180, URZ ;  /* 0x0000018029047890 */ /* 0x000fe2000fffe03f */
[----:B------:R-:W-:Y:S01]  /*17b0*/  WARPGROUP.ARRIVE ;  /* 0x00000000000079c5 */ /* 0x000fe20000000000 */
[----:B------:R-:W-:Y:S02]  /*17c0*/  UIADD3 UR5, UR41, 0xb180, URZ ;  /* 0x0000b18029057890 */ /* 0x000fe4000fffe03f */
[----:B------:R-:W-:Y:S02]  /*17d0*/  USHF.R.U32.HI UR4, URZ, 0x4, UR4 ;  /* 0x000000043f047899 */ /* 0x000fe40008011604 */
[----:B------:R-:W-:-:S02]  /*17e0*/  USHF.R.U32.HI UR5, URZ, 0x4, UR5 ;  /* 0x000000043f057899 */ /* 0x000fc40008011605 */
[----:B------:R-:W-:Y:S02]  /*17f0*/  ULOP3.LUT UR4, UR4, 0x3fff, URZ, 0xc0, !UPT ;  /* 0x00003fff04047892 */ /* 0x000fe4000f8ec03f */
[----:B------:R-:W-:Y:S02]  /*1800*/  ULOP3.LUT UR5, UR5, 0x3fff, URZ, 0xc0, !UPT ;  /* 0x00003fff05057892 */ /* 0x000fe4000f8ec03f */
[----:B------:R-:W-:Y:S02]  /*1810*/  ULOP3.LUT UR11, UR4, 0x10000, URZ, 0xfc, !UPT ;  /* 0x00010000040b7892 */ /* 0x000fe4000f8efc3f */
[----:B------:R-:W-:Y:S02]  /*1820*/  ULOP3.LUT UR10, UR5, 0x10000, URZ, 0xfc, !UPT ;  /* 0x00010000050a7892 */ /* 0x000fe4000f8efc3f */
[----:B------:R-:W-:Y:S02]  /*1830*/  ULEA UR4, UR39, UR11, 0x8 ;  /* 0x0000000b27047291 */ /* 0x000fe4000f8e403f */
[----:B------:R-:W-:Y:S01]  /*1840*/  ULEA UR6, UR39, UR10, 0xa ;  /* 0x0000000a27067291 */ /* 0x000fe2000f8e503f */
[----:B------:R-:W-:Y:S01]  /*1850*/  UMOV UR5, 0x80000020 ;  /* 0x8000002000057882 */ /* 0x000fe20000000000 */
[----:B------:R-:W-:-:S07]  /*1860*/  UMOV UR7, 0x80000020 ;  /* 0x8000002000077882 */ /* 0x000fce0000000000 */
[----:B------:R-:W-:Y:S01]  /*1870*/  HGMMA.64x256x16.F32 R24, gdesc[UR4], RZ, !UPT, gsb0 ;  /* 0x03e00000041879f0 */ /* 0x000fe2000c0008ff */
[----:B------:R-:W-:Y:S02]  /*1880*/  UIADD3 UR4, UR4, 0x2, URZ ;  /* 0x0000000204047890 */ /* 0x000fe4000fffe03f */
[----:B------:R-:W-:Y:S01]  /*1890*/  UIADD3 UR6, UR6, 0x2, URZ ;  /* 0x0000000206067890 */ /* 0x000fe2000fffe03f */
[----:B------:R-:W-:Y:S01]  /*18a0*/  UMOV UR5, 0x80000020 ;  /* 0x8000002000057882 */ /* 0x000fe20000000000 */
[----:B------:R-:W-:Y:S01]  /*18b0*/  UMOV UR7, 0x80000020 ;  /* 0x8000002000077882 */ /* 0x000fe20000000000 */
[----:B------:R-:W-:Y:S02]  /*18c0*/  WARPGROUP.DEPBAR.LE gsb0, 0x0 ;  /* 0x00008000000079c5 */ /* 0x000fe40000010000 */
[----:B------:R-:W-:-:S15]  /*18d0*/  WARPGROUP.ARRIVE ;  /* 0x00000000000079c5 */ /* 0x000fde0000000000 */
[----:B------:R-:W-:-:S05]  /*18e0*/  NOP ;  /* 0x0000000000007918 */ /* 0x000fca0000000000 */
[----:B------:R-:W-:Y:S03]  /*18f0*/  HGMMA.64x256x16.F32 R24, gdesc[UR4], R24, gsb0 ;  /* 0x03e00000041879f0 */ /* 0x000fe60008000818 */
[----:B------:R-:W-:Y:S02]  /*1900*/  WARPGROUP.DEPBAR.LE gsb0, 0x0 ;  /* 0x00008000000079c5 */ /* 0x000fe40000010000 */
[----:B------:R-:W-:Y:S05]  /*1910*/  @!P2 BRA `(.L_x_22) ;  /* 0x0000000000d4a947 */ /* 0x000fea0003800000 */
[----:B------:R-:W-:Y:S01]  /*1920*/  UIADD3 UR4, UR39, 0x1, URZ ;  /* 0x0000000127047890 */ /* 0x000fe2000fffe03f */
[----:B-12---:R-:W-:Y:S01]  /*1930*/  IMAD.U32 R0, RZ, RZ, UR43 ;  /* 0x0000002bff007e24 */ /* 0x006fe2000f8e00ff */
[----:B------:R-:W-:Y:S02]  /*1940*/  UMOV UR9, UR39 ;  /* 0x0000002700097c82 */ /* 0x000fe40008000000 */
[----:B------:R-:W-:-:S04]  /*1950*/  UISETP.NE.AND UP0, UPT, UR4, 0xb, UPT ;  /* 0x0000000b0400788c */ /* 0x000fc8000bf05270 */
[----:B------:R-:W-:Y:S02]  /*1960*/  USEL UR5, URZ, 0x1, UP0 ;  /* 0x000000013f057887 */ /* 0x000fe40008000000 */
[----:B------:R-:W-:Y:S02]  /*1970*/  USEL UR8, UR4, URZ, UP0 ;  /* 0x0000003f04087287 */ /* 0x000fe40008000000 */
[----:B------:R-:W-:-:S06]  /*1980*/  ULOP3.LUT UR5, UR38, UR5, URZ, 0x3c, !UPT ;  /* 0x0000000526057292 */ /* 0x000fcc000f8e3c3f */
[----:B------:R-:W-:-:S07]  /*1990*/  IMAD.U32 R5, RZ, RZ, UR5 ;  /* 0x00000005ff057e24 */ /* 0x000fce000f8e00ff */
.L_x_29:
[----:B-12---:R-:W-:Y:S05]  /*19a0*/  @!P0 BRA `(.L_x_23) ;  /* 0x0000000000048947 */ /* 0x006fea0003800000 */
[----:B------:R-:W-:Y:S01]  /*19b0*/  BPT.TRAP 0x1 ;  /* 0x000000040000795c */ /* 0x000fe20000300000 */
.L_x_23:
[----:B------:R-:W-:Y:S01]  /*19c0*/  ULEA UR4, UR8, UR41, 0x3 ;  /* 0x0000002908047291 */ /* 0x000fe2000f8e183f */
[----:B------:R-:W-:-:S08]  /*19d0*/  SHF.L.U32 R3, R5, 0x1f, RZ ;  /* 0x0000001f05037819 */ /* 0x000fd000000006ff */
[----:B------:R1:W2:Y:S01]  /*19e0*/  SYNCS.PHASECHK.TRANS64.TRYWAIT P1, [UR4], R3 ;  /* 0x00000003ff0075a7 */ /* 0x0002a20008020144 */
[----:B------:R-:W-:Y:S05]  /*19f0*/  @!P0 BRA `(.L_x_24) ;  /* 0x0000000000048947 */ /* 0x000fea0003800000 */
[----:B------:R-:W-:Y:S01]  /*1a00*/  BPT.TRAP 0x1 ;  /* 0x000000040000795c */ /* 0x000fe20000300000 */
.L_x_24:
[----:B--2---:R-:W-:Y:S05]  /*1a10*/  @P1 BRA `(.L_x_25) ;  /* 0x0000000000081947 */ /* 0x004fea0003800000 */
[----:B------:R-:W2:Y:S02]  /*1a20*/  SYNCS.PHASECHK.TRANS64.TRYWAIT P1, [UR4], R3 ;  /* 0x00000003ff0075a7 */ /* 0x000ea40008020144 */
[----:B--2---:R-:W-:Y:S05]  /*1a30*/  @!P1 BRA `(.L_x_26) ;  /* 0x0000009c00209947 */ /* 0x004fea0003800000 */
.L_x_25:
[----:B------:R-:W-:Y:S01]  /*1a40*/  ULEA UR4, UR8, UR11, 0x8 ;  /* 0x0000000b08047291 */ /* 0x000fe2000f8e403f */
[----:B------:R-:W-:Y:S01]  /*1a50*/  WARPGROUP.ARRIVE ;  /* 0x00000000000079c5 */ /* 0x000fe20000000000 */
[----:B------:R-:W-:Y:S01]  /*1a60*/  ULEA UR6, UR8, UR10, 0xa ;  /* 0x0000000a08067291 */ /* 0x000fe2000f8e503f */
[----:B------:R-:W-:Y:S01]  /*1a70*/  UMOV UR5, 0x80000020 ;  /* 0x8000002000057882 */ /* 0x000fe20000000000 */
[----:B------:R-:W-:-:S07]  /*1a80*/  UMOV UR7, 0x80000020 ;  /* 0x8000002000077882 */ /* 0x000fce0000000000 */
[----:B------:R-:W-:Y:S01]  /*1a90*/  HGMMA.64x256x16.F32 R24, gdesc[UR4], R24, gsb0 ;  /* 0x03e00000041879f0 */ /* 0x000fe20008000818 */
        /* <DEDUP_REMOVED lines=10> */
[----:B------:R-:W-:Y:S01]  /*1b40*/  BPT.TRAP 0x1 ;  /* 0x000000040000795c */ /* 0x000fe20000300000 */
.L_x_27:
[----:B------:R-:W-:Y:S01]  /*1b50*/  ULEA UR4, UR9, UR41, 0x3 ;  /* 0x0000002909047291 */ /* 0x000fe2000f8e183f */
[----:B------:R-:W-:-:S03]  /*1b60*/  ISETP.GT.U32.AND P1, PT, R16, 0x1, PT ;  /* 0x000000011000780c */ /* 0x000fc60003f24070 */
[----:B------:R-:W-:-:S04]  /*1b70*/  UIADD3 UR4, UR4, 0x58, URZ ;  /* 0x0000005804047890 */ /* 0x000fc8000fffe03f */
[----:B------:R-:W-:-:S09]  /*1b80*/  UPRMT UR4, URZ, 0x654, UR4 ;  /* 0x000006543f047896 */ /* 0x000fd20008000004 */
[----:B------:R-:W-:Y:S01]  /*1b90*/  SYNCS.ARRIVE.TRANS64.RED.A1T0 RZ, [UR4], RZ ;  /* 0x000000ffffff79a7 */ /* 0x000fe20008100404 */
[----:B------:R-:W-:Y:S05]  /*1ba0*/  @P1 BRA `(.L_x_28) ;  /* 0x0000000000041947 */ /* 0x000fea0003800000 */
[----:B------:R-:W-:Y:S01]  /*1bb0*/  BPT.TRAP 0x1 ;  /* 0x000000040000795c */ /* 0x000fe20000300000 */
.L_x_28:
[----:B------:R-:W-:Y:S01]  /*1bc0*/  UIADD3 UR8, UR8, 0x1, URZ ;  /* 0x0000000108087890 */ /* 0x000fe2000fffe03f */
[C---:B------:R-:W-:Y:S01]  /*1bd0*/  ISETP.GT.AND P1, PT, R0.reuse, 0x1, PT ;  /* 0x000000010000780c */ /* 0x040fe20003f24270 */
[----:B------:R-:W-:Y:S01]  /*1be0*/  UIADD3 UR9, UR9, 0x1, URZ ;  /* 0x0000000109097890 */ /* 0x000fe2000fffe03f */
[----:B------:R-:W-:Y:S01]  /*1bf0*/  VIADD R0, R0, 0xffffffff ;  /* 0xffffffff00007836 */ /* 0x000fe20000000000 */
[----:B------:R-:W-:Y:S02]  /*1c00*/  UISETP.NE.AND UP0, UPT, UR8, 0xb, UPT ;  /* 0x0000000b0800788c */ /* 0x000fe4000bf05270 */
[----:B------:R-:W-:Y:S02]  /*1c10*/  UISETP.NE.AND UP1, UPT, UR9, 0xb, UPT ;  /* 0x0000000b0900788c */ /* 0x000fe4000bf25270 */
[----:B------:R-:W-:Y:S02]  /*1c20*/  USEL UR4, URZ, 0x1, UP0 ;  /* 0x000000013f047887 */ /* 0x000fe40008000000 */
[----:B------:R-:W-:-:S02]  /*1c30*/  USEL UR8, UR8, URZ, UP0 ;  /* 0x0000003f08087287 */ /* 0x000fc40008000000 */
[----:B------:R-:W-:Y:S02]  /*1c40*/  USEL UR9, UR9, URZ, UP1 ;  /* 0x0000003f09097287 */ /* 0x000fe40008800000 */
[----:B------:R-:W-:Y:S01]  /*1c50*/  LOP3.LUT R5, R5, UR4, RZ, 0x3c, !PT ;  /* 0x0000000405057c12 */ /* 0x000fe2000f8e3cff */
[----:B------:R-:W-:Y:S09]  /*1c60*/  @P1 BRA `(.L_x_29) ;  /* 0xfffffffc004c1947 */ /* 0x000ff2000383ffff */
.L_x_22:
[----:B-12---:R-:W1:Y:S01]  /*1c70*/  LDC R0, c[0x0][0x28c] ;  /* 0x0000a300ff007b82 */ /* 0x006e620000000800 */
[----:B------:R2:W-:Y:S01]  /*1c80*/  SYNCS.ARRIVE.TRANS64.A1T0 RZ, [R158+UR45], RZ ;  /* 0x000000ff9eff79a7 */ /* 0x0005e2000810002d */
[----:B-1----:R-:W-:-:S13]  /*1c90*/  ISETP.GE.AND P1, PT, R0, 0x1, PT ;  /* 0x000000010000780c */ /* 0x002fda0003f26270 */
[----:B--2---:R-:W-:Y:S05]  /*1ca0*/  @!P1 BRA `(.L_x_30) ;  /* 0x0000000000349947 */ /* 0x004fea0003800000 */
[----:B------:R-:W-:Y:S05]  /*1cb0*/  @!P0 BRA `(.L_x_31) ;  /* 0x0000000000048947 */ /* 0x000fea0003800000 */
[----:B------:R-:W-:Y:S01]  /*1cc0*/  BPT.TRAP 0x1 ;  /* 0x000000040000795c */ /* 0x000fe20000300000 */
.L_x_31:
[----:B------:R-:W-:Y:S01]  /*1cd0*/  UIADD3 UR6, UR43, UR39, URZ ;  /* 0x000000272b067290 */ /* 0x000fe2000fffe03f */
[----:B------:R-:W-:-:S03]  /*1ce0*/  ISETP.GT.U32.AND P0, PT, R16, 0x1, PT ;  /* 0x000000011000780c */ /* 0x000fc60003f04070 */
[----:B------:R-:W-:-:S04]  /*1cf0*/  UIMAD.WIDE.U32 UR4, UR6, -0x45d1745d, URZ ;  /* 0xba2e8ba3060478a5 */ /* 0x000fc8000f8e003f */
[----:B------:R-:W-:-:S04]  /*1d00*/  USHF.R.U32.HI UR4, URZ, 0x3, UR5 ;  /* 0x000000033f047899 */ /* 0x000fc80008011605 */
[----:B------:R-:W-:-:S04]  /*1d10*/  UIMAD UR6, UR4, -0xb, UR6 ;  /* 0xfffffff5040678a4 */ /* 0x000fc8000f8e0206 */
[----:B------:R-:W-:-:S04]  /*1d20*/  ULEA UR6, UR6, UR41, 0x3 ;  /* 0x0000002906067291 */ /* 0x000fc8000f8e183f */
[----:B------:R-:W-:-:S04]  /*1d30*/  UIADD3 UR6, UR6, 0x58, URZ ;  /* 0x0000005806067890 */ /* 0x000fc8000fffe03f */
[----:B------:R-:W-:-:S09]  /*1d40*/  UPRMT UR6, URZ, 0x654, UR6 ;  /* 0x000006543f067896 */ /* 0x000fd20008000006 */
[----:B------:R-:W-:Y:S01]  /*1d50*/  SYNCS.ARRIVE.TRANS64.RED.A1T0 RZ, [UR6], RZ ;  /* 0x000000ffffff79a7 */ /* 0x000fe20008100406 */
[----:B------:R-:W-:Y:S05]  /*1d60*/  @P0 BRA `(.L_x_30) ;  /* 0x0000000000040947 */ /* 0x000fea0003800000 */
[----:B------:R-:W-:Y:S01]  /*1d70*/  BPT.TRAP 0x1 ;  /* 0x000000040000795c */ /* 0x000fe20000300000 */
.L_x_30:
[----:B------:R-:W-:Y:S01]  /*1d80*/  SHF.L.U32 R0, R173, 0x1f, RZ ;  /* 0x0000001fad007819 */ /* 0x000fe200000006ff */
[----:B------:R-:W-:Y:S01]  /*1d90*/  UIADD3 UR39, UR44, UR39, URZ ;  /* 0x000000272c277290 */ /* 0x000fe2000fffe03f */
[----:B------:R-:W1:Y:S01]  /*1da0*/  LDC R15, c[0x0][0x288] ;  /* 0x0000a200ff0f7b82 */ /* 0x000e620000000800 */
[----:B------:R-:W-:Y:S01]  /*1db0*/  UISETP.GE.U32.AND UP1, UPT, UR44, 0xb, UPT ;  /* 0x0000000b2c00788c */ /* 0x000fe2000bf26070 */
[----:B------:R-:W-:Y:S01]  /*1dc0*/  IMAD.SHL.U32 R8, R156, 0x2, RZ ;  /* 0x000000029c087824 */ /* 0x000fe200078e00ff */
[----:B------:R-:W-:Y:S02]  /*1dd0*/  UISETP.GT.U32.AND UP0, UPT, UR39, 0xa, UPT ;  /* 0x0000000a2700788c */ /* 0x000fe4000bf04070 */
[----:B------:R-:W-:Y:S02]  /*1de0*/  UIMAD.WIDE.U32 UR4, UR39, -0x45d1745d, URZ ;  /* 0xba2e8ba3270478a5 */ /* 0x000fe4000f8e003f */
[----:B------:R-:W-:Y:S01]  /*1df0*/  UISETP.LT.U32.AND UP0, UPT, UR44, 0xb, UP0 ;  /* 0x0000000b2c00788c */ /* 0x000fe20008701070 */
[----:B------:R-:W2:Y:S01]  /*1e00*/  SYNCS.PHASECHK.TRANS64.TRYWAIT P0, [R157+UR42+0x10], R0 ;  /* 0x000010009d0075a7 */ /* 0x000ea2000800016a */
[----:B------:R-:W-:Y:S01]  /*1e10*/  USHF.R.U32.HI UR4, URZ, 0x3, UR5 ;  /* 0x000000033f047899 */ /* 0x000fe20008011605 */
[----:B------:R-:W-:Y:S01]  /*1e20*/  SHF.R.S32.HI R9, RZ, 0x1f, R8 ;  /* 0x0000001fff097819 */ /* 0x000fe20000011408 */
[----:B------:R-:W-:-:S02]  /*1e30*/  USEL UR6, URZ, 0x1, !UP0 ;  /* 0x000000013f067887 */ /* 0x000fc4000c000000 */
[----:B------:R-:W-:Y:S02]  /*1e40*/  UIMAD UR39, UR4, -0xb, UR39 ;  /* 0xfffffff5042778a4 */ /* 0x000fe4000f8e0227 */
[----:B------:R-:W-:-:S04]  /*1e50*/  ULOP3.LUT UR38, UR38, UR6, URZ, 0x3c, !UPT ;  /* 0x0000000626267292 */ /* 0x000fc8000f8e3c3f */
[----:B------:R-:W-:Y:S01]  /*1e60*/  @UP1 ULOP3.LUT UR38, UR38, 0x1, UR4, 0x78, !UPT ;  /* 0x0000000126261892 */ /* 0x000fe2000f8e7804 */
[----:B-12---:R-:W-:Y:S11]  /*1e70*/  @!P0 BRA `(.L_x_32) ;  /* 0x0000009800288947 */ /* 0x006ff60003800000 */
.L_x_321:
[----:B------:R-:W-:Y:S01]  /*1e80*/  IMAD.SHL.U32 R14, R19, 0x40, RZ ;  /* 0x00000040130e7824 */ /* 0x000fe200078e00ff */
[----:B------:R-:W-:Y:S01]  /*1e90*/  ULDC UR6, c[0x0][0x284] ;  /* 0x0000a10000067ab9 */ /* 0x000fe20000000800 */
[----:B0-----:R-:W-:Y:S01]  /*1ea0*/  IMAD.SHL.U32 R12, R22, 0x100, RZ ;  /* 0x00000100160c7824 */ /* 0x001fe200078e00ff */
[----:B------:R-:W-:Y:S01]  /*1eb0*/  SHF.R.S32.HI R165, RZ, 0x1f, R2 ;  /* 0x0000001fffa57819 */ /* 0x000fe20000011402 */
[----:B------:R-:W-:Y:S01]  /*1ec0*/  ULDC.64 UR4, c[0x0][0x5d0] ;  /* 0x0001740000047ab9 */ /* 0x000fe20000000a00 */
[----:B------:R-:W-:Y:S01]  /*1ed0*/  ISETP.GE.AND P0, PT, R14, UR6, PT ;  /* 0x000000060e007c0c */ /* 0x000fe2000bf06270 */
[----:B------:R-:W-:Y:S01]  /*1ee0*/  IMAD.WIDE.U32 R4, R2, UR4, R8 ;  /* 0x0000000402047c25 */ /* 0x000fe2000f8e0008 */
[----:B------:R-:W-:Y:S02]  /*1ef0*/  SHF.R.S32.HI R13, RZ, 0x1f, R12 ;  /* 0x0000001fff0d7819 */ /* 0x000fe4000001140c */
[C---:B------:R-:W-:Y:S01]  /*1f00*/  ISETP.GE.OR P0, PT, R12.reuse, R15, P0 ;  /* 0x0000000f0c00720c */ /* 0x040fe20000706670 */
[----:B------:R-:W-:Y:S01]  /*1f10*/  IMAD R3, R165, UR4, RZ ;  /* 0x00000004a5037c24 */ /* 0x000fe2000f8e02ff */
[----:B------:R-:W-:-:S03]  /*1f20*/  IADD3 R6, P1, R12, R4, RZ ;  /* 0x000000040c067210 */ /* 0x000fc60007f3e0ff */
[----:B------:R-:W-:-:S05]  /*1f30*/  IMAD R3, R2, UR5, R3 ;  /* 0x0000000502037c24 */ /* 0x000fca000f8e0203 */
[----:B------:R-:W-:-:S03]  /*1f40*/  IADD3.X R7, R13, R5, R3, P1, !PT ;  /* 0x000000050d077210 */ /* 0x000fc60000ffe403 */
[----:B------:R-:W-:Y:S05]  /*1f50*/  @P0 BRA `(.L_x_33) ;  /* 0x0000007c000c0947 */ /* 0x000fea0003800000 */
[----:B------:R-:W0:Y:S01]  /*1f60*/  LDC.64 R10, c[0x0][0x5c8] ;  /* 0x00017200ff0a7b82 */ /* 0x000e220000000a00 */
[----:B-----5:R-:W-:Y:S01]  /*1f70*/  FSETP.NEU.AND P0, PT, R152, RZ, PT ;  /* 0x000000ff9800720b */ /* 0x020fe20003f0d000 */
[----:B------:R-:W-:Y:S01]  /*1f80*/  IMAD R3, R156, -0x2, R15 ;  /* 0xfffffffe9c037824 */ /* 0x000fe200078e020f */
[----:B------:R-:W-:Y:S01]  /*1f90*/  BSSY B0, `(.L_x_33) ;  /* 0x00007bf000007945 */ /* 0x000fe20003800000 */
[----:B------:R-:W-:-:S04]  /*1fa0*/  IMAD.WIDE R162, R19, 0x40, R154 ;  /* 0x0000004013a27825 */ /* 0x000fc800078e029a */
[----:B-1----:R-:W-:Y:S02]  /*1fb0*/  IMAD.IADD R0, R3, 0x1, -R12 ;  /* 0x0000000103007824 */ /* 0x002fe400078e0a0c */
[----:B------:R-:W-:-:S03]  /*1fc0*/  IMAD.IADD R3, R161, 0x1, -R14 ;  /* 0x00000001a1037824 */ /* 0x000fc600078e0a0e */
[----:B------:R-:W-:-:S04]  /*1fd0*/  ISETP.GT.AND P2, PT, R0, RZ, PT ;  /* 0x000000ff0000720c */ /* 0x000fc80003f44270 */
[----:B------:R-:W-:Y:S01]  /*1fe0*/  ISETP.GT.AND P1, PT, R3, RZ, P2 ;  /* 0x000000ff0300720c */ /* 0x000fe20001724270 */
[-C--:B0-----:R-:W-:Y:S02]  /*1ff0*/  IMAD R4, R163, R10.reuse, RZ ;  /* 0x0000000aa3047224 */ /* 0x081fe400078e02ff */
[----:B------:R-:W-:-:S04]  /*2000*/  IMAD.WIDE.U32 R6, R162, R10, R6 ;  /* 0x0000000aa2067225 */ /* 0x000fc800078e0006 */
[----:B------:R-:W-:-:S04]  /*2010*/  IMAD R5, R162, R11, R4 ;  /* 0x0000000ba2057224 */ /* 0x000fc800078e0204 */
[----:B------:R-:W-:Y:S01]  /*2020*/  IMAD.IADD R179, R7, 0x1, R5 ;  /* 0x0000000107b37824 */ /* 0x000fe200078e0205 */
[----:B------:R-:W-:Y:S06]  /*2030*/  @!P0 BRA `(.L_x_34) ;  /* 0x0000005400a08947 */ /* 0x000fec0003800000 */
[----:B------:R-:W0:Y:S01]  /*2040*/  LDC.64 R20, c[0x0][0x5b8] ;  /* 0x00016e00ff147b82 */ /* 0x000e220000000a00 */
[----:B------:R-:W-:-:S07]  /*2050*/  ULDC.64 UR4, c[0x0][0x5c0] ;  /* 0x0001700000047ab9 */ /* 0x000fce0000000a00 */
[----:B------:R-:W1:Y:S08]  /*2060*/  LDC.64 R166, c[0x0][0x5b0] ;  /* 0x00016c00ffa67b82 */ /* 0x000e700000000a00 */
[----:B------:R-:W2:Y:S01]  /*2070*/  LDC.64 R14, c[0x0][0x5a8] ;  /* 0x00016a00ff0e7b82 */ /* 0x000ea20000000a00 */
[-C--:B0-----:R-:W-:Y:S02]  /*2080*/  IMAD R7, R165, R20.reuse, RZ ;  /* 0x00000014a5077224 */ /* 0x081fe400078e02ff */
[----:B------:R-:W-:-:S04]  /*2090*/  IMAD.WIDE.U32 R4, R2, R20, R8 ;  /* 0x0000001402047225 */ /* 0x000fc800078e0008 */
[----:B------:R-:W-:Y:S01]  /*20a0*/  IMAD R175, R2, R21, R7 ;  /* 0x0000001502af7224 */ /* 0x000fe200078e0207 */
[----:B------:R-:W-:Y:S01]  /*20b0*/  IADD3 R164, P0, R12, R4, RZ ;  /* 0x000000040ca47210 */ /* 0x000fe20007f1e0ff */
[----:B-1----:R-:W-:-:S03]  /*20c0*/  IMAD R4, R163, R166, RZ ;  /* 0x000000a6a3047224 */ /* 0x002fc600078e02ff */
[----:B------:R-:W-:Y:S01]  /*20d0*/  IADD3.X R165, R13, R5, R175, P0, !PT ;  /* 0x000000050da57210 */ /* 0x000fe200007fe4af */
[C---:B------:R-:W-:Y:S02]  /*20e0*/  IMAD R177, R162.reuse, R167, R4 ;  /* 0x000000a7a2b17224 */ /* 0x040fe400078e0204 */
[----:B------:R-:W-:-:S04]  /*20f0*/  IMAD.WIDE.U32 R4, R162, R166, R164 ;  /* 0x000000a6a2047225 */ /* 0x000fc800078e00a4 */
[----:B------:R-:W-:Y:S01]  /*2100*/  IMAD.IADD R5, R5, 0x1, R177 ;  /* 0x0000000105057824 */ /* 0x000fe200078e02b1 */
[----:B--2---:R-:W-:-:S04]  /*2110*/  LEA R168, P0, R4, R14, 0x1 ;  /* 0x0000000e04a87211 */ /* 0x004fc800078008ff */
[----:B------:R-:W-:-:S05]  /*2120*/  LEA.HI.X R169, R4, R15, R5, 0x1, P0 ;  /* 0x0000000f04a97211 */ /* 0x000fca00000f0c05 */
[----:B------:R0:W2:Y:S01]  /*2130*/  @P1 LDG.E.LTC128B.U16 R19, desc[UR36][R168.64] ;  /* 0x00000024a8131981 */ /* 0x0000a2000c1e1520 */
[----:B------:R-:W-:Y:S01]  /*2140*/  IMAD.WIDE.U32 R4, R162, R166, R12 ;  /* 0x000000a6a2047225 */ /* 0x000fe200078e000c */
[----:B------:R-:W-:Y:S02]  /*2150*/  BSSY B1, `(.L_x_35) ;  /* 0x0000014000017945 */ /* 0x000fe40003800000 */
[----:B------:R-:W-:-:S04]  /*2160*/  IADD3 R170, P0, R8, R4, RZ ;  /* 0x0000000408aa7210 */ /* 0x000fc80007f1e0ff */
[----:B------:R-:W-:Y:S01]  /*2170*/  IADD3.X R171, R9, R177, R5, P0, !PT ;  /* 0x000000b109ab7210 */ /* 0x000fe200007fe405 */
[----:B0-----:R-:W-:Y:S01]  /*2180*/  IMAD.SHL.U32 R168, R166, 0x8, RZ ;  /* 0x00000008a6a87824 */ /* 0x001fe200078e00ff */
[----:B------:R-:W-:Y:S02]  /*2190*/  LEA R4, P0, R6, UR4, 0x1 ;  /* 0x0000000406047c11 */ /* 0x000fe4000f8008ff */
[----:B------:R-:W-:Y:S01]  /*21a0*/  SHF.L.U64.HI R169, R166, 0x3, R167 ;  /* 0x00000003a6a97819 */ /* 0x000fe200000102a7 */
[----:B------:R-:W-:Y:S01]  /*21b0*/  IMAD.WIDE.U32 R170, R2, R20, R170 ;  /* 0x0000001402aa7225 */ /* 0x000fe200078e00aa */
[----:B------:R-:W-:Y:S02]  /*21c0*/  LEA.HI.X R5, R6, UR5, R179, 0x1, P0 ;  /* 0x0000000506057c11 */ /* 0x000fe400080f0cb3 */
[----:B------:R-:W-:Y:S02]  /*21d0*/  ISETP.GT.AND P0, PT, R0, 0x1, PT ;  /* 0x000000010000780c */ /* 0x000fe40003f04270 */
[----:B------:R-:W-:-:S02]  /*21e0*/  LEA R6, P4, R170, R14, 0x1 ;  /* 0x0000000eaa067211 */ /* 0x000fc400078808ff */
[----:B------:R-:W-:Y:S01]  /*21f0*/  ISETP.GT.AND P3, PT, R3, RZ, P0 ;  /* 0x000000ff0300720c */ /* 0x000fe20000764270 */
[----:B--2---:R-:W-:-:S05]  /*2200*/  HADD2.F32 R7, -RZ, R19.H0_H0 ;  /* 0x20000013ff077230 */ /* 0x004fca0000004100 */
[----:B------:R-:W-:-:S04]  /*2210*/  FMUL R7, R7, R152 ;  /* 0x0000009807077220 */ /* 0x000fc80000400000 */
[----:B------:R-:W-:-:S05]  /*2220*/  FFMA R7, R24, R153, R7 ;  /* 0x0000009918077223 */ /* 0x000fca0000000007 */
[----:B------:R-:W-:Y:S01]  /*2230*/  F2FP.F16.F32.PACK_AB R21, RZ, R7 ;  /* 0x00000007ff15723e */ /* 0x000fe200000000ff */
[----:B------:R-:W-:-:S04]  /*2240*/  IMAD.IADD R7, R175, 0x1, R171 ;  /* 0x00000001af077824 */ /* 0x000fc800078e02ab */
[----:B------:R0:W-:Y:S01]  /*2250*/  @P1 STG.E.U16 desc[UR36][R4.64], R21 ;  /* 0x0000001504001986 */ /* 0x0001e2000c101524 */
[----:B------:R-:W-:Y:S01]  /*2260*/  LEA.HI.X R7, R170, R15, R7, 0x1, P4 ;  /* 0x0000000faa077211 */ /* 0x000fe200020f0c07 */
[----:B------:R-:W-:Y:S06]  /*2270*/  @!P3 BRA `(.L_x_36) ;  /* 0x000000000004b947 */ /* 0x000fec0003800000 */
[----:B------:R1:W5:Y:S02]  /*2280*/  LDG.E.LTC128B.U16 R19, desc[UR36][R6.64+0x2] ;  /* 0x0000022406137981 */ /* 0x000364000c1e1520 */
.L_x_36:
[----:B------:R-:W-:Y:S05]  /*2290*/  BSYNC B1 ;  /* 0x0000000000017941 */ /* 0x000fea0003800000 */
.L_x_35:
[----:B0----5:R-:W-:Y:S01]  /*22a0*/  HADD2.F32 R21, -RZ, R19.H0_H0 ;  /* 0x20000013ff157230 */ /* 0x021fe20000004100 */
[----:B------:R-:W-:Y:S01]  /*22b0*/  ISETP.GT.AND P2, PT, R3, 0x8, P2 ;  /* 0x000000080300780c */ /* 0x000fe20001744270 */
[----:B------:R-:W-:-:S04]  /*22c0*/  IMAD.WIDE.U32 R168, R162, R166, R168 ;  /* 0x000000a6a2a87225 */ /* 0x000fc800078e00a8 */
[----:B------:R-:W-:Y:S01]  /*22d0*/  FMUL R22, R21, R152 ;  /* 0x0000009815167220 */ /* 0x000fe20000400000 */
[----:B------:R-:W-:Y:S01]  /*22e0*/  IMAD.IADD R177, R177, 0x1, R169 ;  /* 0x00000001b1b17824 */ /* 0x000fe200078e02a9 */
[----:B------:R-:W-:Y:S02]  /*22f0*/  IADD3 R21, P1, R164, R168, RZ ;  /* 0x000000a8a4157210 */ /* 0x000fe40007f3e0ff */
[----:B------:R-:W-:-:S03]  /*2300*/  FFMA R22, R25, R153, R22 ;  /* 0x0000009919167223 */ /* 0x000fc60000000016 */
[----:B------:R-:W-:Y:S01]  /*2310*/  IMAD.X R164, R177, 0x1, R165, P1 ;  /* 0x00000001b1a47824 */ /* 0x000fe200008e06a5 */
[C---:B------:R-:W-:Y:S02]  /*2320*/  LEA R24, P1, R21.reuse, R14, 0x1 ;  /* 0x0000000e15187211 */ /* 0x040fe400078208ff */
[----:B------:R-:W-:Y:S02]  /*2330*/  F2FP.F16.F32.PACK_AB R22, RZ, R22 ;  /* 0x00000016ff16723e */ /* 0x000fe400000000ff */
[----:B------:R-:W-:Y:S02]  /*2340*/  LEA.HI.X R25, R21, R15, R164, 0x1, P1 ;  /* 0x0000000f15197211 */ /* 0x000fe400008f0ca4 */
[----:B------:R-:W-:Y:S02]  /*2350*/  PRMT R21, R22, 0x7610, R21 ;  /* 0x0000761016157816 */ /* 0x000fe40000000015 */
[----:B------:R-:W-:-:S03]  /*2360*/  PRMT R22, R19, 0x7610, R22 ;  /* 0x0000761013167816 */ /* 0x000fc60000000016 */
[----:B------:R0:W-:Y:S04]  /*2370*/  @P3 STG.E.U16 desc[UR36][R4.64+0x2], R21 ;  /* 0x0000021504003986 */ /* 0x0001e8000c101524 */
[----:B------:R-:W2:Y:S01]  /*2380*/  @P2 LDG.E.LTC128B.U16 R22, desc[UR36][R24.64] ;  /* 0x0000002418162981 */ /* 0x000ea2000c1e1520 */
[----:B------:R-:W-:Y:S01]  /*2390*/  IADD3 R8, P1, P3, R8, R168, R12 ;  /* 0x000000a808087210 */ /* 0x000fe20007b3e00c */
[----:B------:R-:W-:Y:S01]  /*23a0*/  BSSY B1, `(.L_x_37) ;  /* 0x0000011000017945 */ /* 0x000fe20003800000 */
[C---:B------:R-:W-:Y:S02]  /*23b0*/  SHF.L.U64.HI R11, R10.reuse, 0x4, R11 ;  /* 0x000000040a0b7819 */ /* 0x040fe4000001020b */
[----:B------:R-:W-:Y:S02]  /*23c0*/  IADD3.X R9, R9, R177, R13, P1, P3 ;  /* 0x000000b109097210 */ /* 0x000fe40000fe640d */
[----:B------:R-:W-:-:S02]  /*23d0*/  LEA R10, P1, R10, R4, 0x4 ;  /* 0x000000040a0a7211 */ /* 0x000fc400078220ff */
[----:B------:R-:W-:Y:S01]  /*23e0*/  ISETP.GT.AND P0, PT, R3, 0x8, P0 ;  /* 0x000000080300780c */ /* 0x000fe20000704270 */
[----:B0-----:R-:W-:-:S04]  /*23f0*/  IMAD.WIDE.U32 R20, R2, R20, R8 ;  /* 0x0000001402147225 */ /* 0x001fc800078e0008 */
[----:B------:R-:W-:Y:S01]  /*2400*/  IMAD.X R11, R11, 0x1, R5, P1 ;  /* 0x000000010b0b7824 */ /* 0x000fe200008e0605 */
[----:B------:R-:W-:Y:S01]  /*2410*/  LEA R8, P3, R20, R14, 0x1 ;  /* 0x0000000e14087211 */ /* 0x000fe200078608ff */
[----:B------:R-:W-:-:S05]  /*2420*/  IMAD.IADD R2, R175, 0x1, R21 ;  /* 0x00000001af027824 */ /* 0x000fca00078e0215 */
[----:B------:R-:W-:Y:S01]  /*2430*/  LEA.HI.X R9, R20, R15, R2, 0x1, P3 ;  /* 0x0000000f14097211 */ /* 0x000fe200018f0c02 */
[----:B--2---:R-:W-:-:S05]  /*2440*/  HADD2.F32 R19, -RZ, R22.H0_H0 ;  /* 0x20000016ff137230 */ /* 0x004fca0000004100 */
[----:B------:R-:W-:-:S04]  /*2450*/  FMUL R19, R19, R152 ;  /* 0x0000009813137220 */ /* 0x000fc80000400000 */
[----:B------:R-:W-:-:S05]  /*2460*/  FFMA R19, R26, R153, R19 ;  /* 0x000000991a137223 */ /* 0x000fca0000000013 */
[----:B------:R-:W-:-:S05]  /*2470*/  F2FP.F16.F32.PACK_AB R19, RZ, R19 ;  /* 0x00000013ff13723e */ /* 0x000fca00000000ff */
[----:B------:R0:W-:Y:S01]  /*2480*/  @P2 STG.E.U16 desc[UR36][R10.64], R19 ;  /* 0x000000130a002986 */ /* 0x0001e2000c101524 */
[----:B------:R-:W-:Y:S05]  /*2490*/  @!P0 BRA `(.L_x_38) ;  /* 0x0000000000048947 */ /* 0x000fea0003800000 */
[----:B------:R2:W5:Y:S02]  /*24a0*/  LDG.E.LTC128B.U16 R22, desc[UR36][R8.64+0x2] ;  /* 0x0000022408167981 */ /* 0x000564000c1e1520 */
.L_x_38:
[----:B------:R-:W-:Y:S05]  /*24b0*/  BSYNC B1 ;  /* 0x0000000000017941 */ /* 0x000fea0003800000 */
.L_x_37:
[----:B-----5:R-:W-:Y:S01]  /*24c0*/  HADD2.F32 R13, -RZ, R22.H0_H0 ;  /* 0x20000016ff0d7230 */ /* 0x020fe20000004100 */
[----:B------:R-:W-:Y:S01]  /*24d0*/  ISETP.GT.AND P1, PT, R0, 0x8, PT ;  /* 0x000000080000780c */ /* 0x000fe20003f24270 */
[----:B------:R-:W-:Y:S03]  /*24e0*/  BSSY B1, `(.L_x_39) ;  /* 0x0000008000017945 */ /* 0x000fe60003800000 */
[----:B------:R-:W-:Y:S01]  /*24f0*/  FMUL R2, R13, R152 ;  /* 0x000000980d027220 */ /* 0x000fe20000400000 */
[----:B------:R-:W-:-:S03]  /*2500*/  ISETP.GT.AND P2, PT, R3, RZ, P1 ;  /* 0x000000ff0300720c */ /* 0x000fc60000f44270 */
[----:B------:R-:W-:-:S05]  /*2510*/  FFMA R2, R27, R153, R2 ;  /* 0x000000991b027223 */ /* 0x000fca0000000002 */
[----:B------:R-:W-:-:S05]  /*2520*/  F2FP.F16.F32.PACK_AB R2, RZ, R2 ;  /* 0x00000002ff02723e */ /* 0x000fca00000000ff */
[----:B------:R3:W-:Y:S01]  /*2530*/  @P0 STG.E.U16 desc[UR36][R10.64+0x2], R2 ;  /* 0x000002020a000986 */ /* 0x0007e2000c101524 */
[----:B------:R-:W-:Y:S05]  /*2540*/  @!P2 BRA `(.L_x_40) ;  /* 0x000000000004a947 */ /* 0x000fea0003800000 */
[----:B------:R4:W5:Y:S02]  /*2550*/  LDG.E.LTC128B.U16 R22, desc[UR36][R6.64+0x10] ;  /* 0x0000102406167981 */ /* 0x000964000c1e1520 */
.L_x_40:
[----:B------:R-:W-:Y:S05]  /*2560*/  BSYNC B1 ;  /* 0x0000000000017941 */ /* 0x000fea0003800000 */
.L_x_39:
        /* <DEDUP_REMOVED lines=10> */
.L_x_42:
[----:B------:R-:W-:Y:S05]  /*2610*/  BSYNC B1 ;  /* 0x0000000000017941 */ /* 0x000fea0003800000 */
.L_x_41:
[----:B0----5:R-:W-:Y:S01]  /*2620*/  HADD2.F32 R13, -RZ, R22.H0_H0 ;  /* 0x20000016ff0d7230 */ /* 0x021fe20000004100 */
[----:B------:R-:W-:Y:S01]  /*2630*/  ISETP.GT.AND P1, PT, R3, 0x8, P1 ;  /* 0x000000080300780c */ /* 0x000fe20000f24270 */
[----:B------:R-:W-:Y:S03]  /*2640*/  BSSY B1, `(.L_x_43) ;  /* 0x0000007000017945 */ /* 0x000fe60003800000 */
[----:B---3--:R-:W-:-:S04]  /*2650*/  FMUL R2, R13, R152 ;  /* 0x000000980d027220 */ /* 0x008fc80000400000 */
[----:B------:R-:W-:-:S05]  /*2660*/  FFMA R2, R29, R153, R2 ;  /* 0x000000991d027223 */ /* 0x000fca0000000002 */
[----:B------:R-:W-:-:S05]  /*2670*/  F2FP.F16.F32.PACK_AB R2, RZ, R2 ;  /* 0x00000002ff02723e */ /* 0x000fca00000000ff */
[----:B------:R0:W-:Y:S01]  /*2680*/  @P3 STG.E.U16 desc[UR36][R4.64+0x12], R2 ;  /* 0x0000120204003986 */ /* 0x0001e2000c101524 */
[----:B------:R-:W-:Y:S05]  /*2690*/  @!P1 BRA `(.L_x_44) ;  /* 0x0000000000049947 */ /* 0x000fea0003800000 */
[----:B------:R3:W5:Y:S02]  /*26a0*/  LDG.E.LTC128B.U16 R22, desc[UR36][R8.64+0x10] ;  /* 0x0000102408167981 */ /* 0x000764000c1e1520 */
.L_x_44:
[----:B------:R-:W-:Y:S05]  /*26b0*/  BSYNC B1 ;  /* 0x0000000000017941 */ /* 0x000fea0003800000 */
.L_x_43:
[----:B-----5:R-:W-:Y:S01]  /*26c0*/  HADD2.F32 R13, -RZ, R22.H0_H0 ;  /* 0x20000016ff0d7230 */ /* 0x020fe20000004100 */
[----:B------:R-:W-:Y:S01]  /*26d0*/  ISETP.GT.AND P0, PT, R3, 0x8, P0 ;  /* 0x000000080300780c */ /* 0x000fe20000704270 */
[----:B------:R-:W-:Y:S03]  /*26e0*/  BSSY B1, `(.L_x_45) ;  /* 0x0000007000017945 */ /* 0x000fe60003800000 */
[----:B------:R-:W-:-:S04]  /*26f0*/  FMUL R13, R13, R152 ;  /* 0x000000980d0d7220 */ /* 0x000fc80000400000 */
[----:B------:R-:W-:-:S05]  /*2700*/  FFMA R13, R30, R153, R13 ;  /* 0x000000991e0d7223 */ /* 0x000fca000000000d */
[----:B------:R-:W-:-:S05]  /*2710*/  F2FP.F16.F32.PACK_AB R13, RZ, R13 ;  /* 0x0000000dff0d723e */ /* 0x000fca00000000ff */
[----:B------:R0:W-:Y:S01]  /*2720*/  @P1 STG.E.U16 desc[UR36][R10.64+0x10], R13 ;  /* 0x0000100d0a001986 */ /* 0x0001e2000c101524 */
[----:B------:R-:W-:Y:S05]  /*2730*/  @!P0 BRA `(.L_x_46) ;  /* 0x0000000000048947 */ /* 0x000fea0003800000 */
[----:B------:R0:W5:Y:S02]  /*2740*/  LDG.E.LTC128B.U16 R22, desc[UR36][R8.64+0x12] ;  /* 0x0000122408167981 */ /* 0x000164000c1e1520 */
.L_x_46:
[----:B------:R-:W-:Y:S05]  /*2750*/  BSYNC B1 ;  /* 0x0000000000017941 */ /* 0x000fea0003800000 */
.L_x_45:
[----:B0----5:R-:W-:Y:S01]  /*2760*/  HADD2.F32 R13, -RZ, R22.H0_H0 ;  /* 0x20000016ff0d7230 */ /* 0x021fe20000004100 */
        /* <DEDUP_REMOVED lines=9> */
.L_x_48:
[----:B------:R-:W-:Y:S05]  /*2800*/  BSYNC B1 ;  /* 0x0000000000017941 */ /* 0x000fea0003800000 */
.L_x_47:
        /* <DEDUP_REMOVED lines=10> */
.L_x_50:
[----:B------:R-:W-:Y:S05]  /*28b0*/  BSYNC B1 ;  /* 0x0000000000017941 */ /* 0x000fea0003800000 */
.L_x_49:
[----:B0----5:R-:W-:Y:S01]  /*28c0*/  HADD2.F32 R13, -RZ, R22.H0_H0 ;  /* 0x20000016ff0d7230 */ /* 0x021fe20000004100 */
        /* <DEDUP_REMOVED lines=8> */
.L_x_52:
[----:B------:R-:W-:Y:S05]  /*2950*/  BSYNC B1 ;  /* 0x0000000000017941 */ /* 0x000fea0003800000 */
.L_x_51:
        /* <DEDUP_REMOVED lines=9> */
.L_x_54:
[----:B------:R-:W-:Y:S05]  /*29f0*/  BSYNC B1 ;  /* 0x0000000000017941 */ /* 0x000fea0003800000 */
.L_x_53:
        /* <DEDUP_REMOVED lines=10> */
.L_x_56:
[----:B------:R-:W-:Y:S05]  /*2aa0*/  BSYNC B1 ;  /* 0x0000000000017941 */ /* 0x000fea0003800000 */
.L_x_55:
        /* <DEDUP_REMOVED lines=10> */
.L_x_58:
[----:B------:R-:W-:Y:S05]  /*2b50*/  BSYNC B1 ;  /* 0x0000000000017941 */ /* 0x000fea0003800000 */
.L_x_57:
        /* <DEDUP_REMOVED lines=9> */
.L_x_60:
[----:B------:R-:W-:Y:S05]  /*2bf0*/  BSYNC B1 ;  /* 0x0000000000017941 */ /* 0x000fea0003800000 */
.L_x_59:
        /* <DEDUP_REMOVED lines=9> */
.L_x_62:
[----:B------:R-:W-:Y:S05]  /*2c90*/  BSYNC B1 ;  /* 0x0000000000017941 */ /* 0x000fea0003800000 */
.L_x_61:
        /* <DEDUP_REMOVED lines=10> */
.L_x_64:
[----:B------:R-:W-:Y:S05]  /*2d40*/  BSYNC B1 ;  /* 0x0000000000017941 */ /* 0x000fea0003800000 */
.L_x_63:
        /* <DEDUP_REMOVED lines=10> */
.L_x_66:
[----:B------:R-:W-:Y:S05]  /*2df0*/  BSYNC B1 ;  /* 0x0000000000017941 */ /* 0x000fea0003800000 */
.L_x_65:
        /* <DEDUP_REMOVED lines=9> */
.L_x_68:
[----:B------:R-:W-:Y:S05]  /*2e90*/  BSYNC B1 ;  /* 0x0000000000017941 */ /* 0x000fea0003800000 */
.L_x_67:
        /* <DEDUP_REMOVED lines=9> */
.L_x_70:
[----:B------:R-:W-:Y:S05]  /*2f30*/  BSYNC B1 ;  /* 0x0000000000017941 */ /* 0x000fea0003800000 */
.L_x_69:
        /* <DEDUP_REMOVED lines=10> */
.L_x_72:
[----:B------:R-:W-:Y:S05]  /*2fe0*/  BSYNC B1 ;  /* 0x0000000000017941 */ /* 0x000fea0003800000 */
.L_x_71:
        /* <DEDUP_REMOVED lines=10> */
.L_x_74:
[----:B------:R-:W-:Y:S05]  /*3090*/  BSYNC B1 ;  /* 0x0000000000017941 */ /* 0x000fea0003800000 */
.L_x_73:
        /* <DEDUP_REMOVED lines=9> */
.L_x_76:
[----:B------:R-:W-:Y:S05]  /*3130*/  BSYNC B1 ;  /* 0x0000000000017941 */ /* 0x000fea0003800000 */
.L_x_75:
        /* <DEDUP_REMOVED lines=9> */
.L_x_78:
[----:B------:R-:W-:Y:S05]  /*31d0*/  BSYNC B1 ;  /* 0x0000000000017941 */ /* 0x000fea0003800000 */
.L_x_77:
        /* <DEDUP_REMOVED lines=10> */
.L_x_80:
[----:B------:R-:W-:Y:S05]  /*3280*/  BSYNC B1 ;  /* 0x0000000000017941 */ /* 0x000fea0003800000 */
.L_x_79:
        /* <DEDUP_REMOVED lines=10> */
.L_x_82:
[----:B------:R-:W-:Y:S05]  /*3330*/  BSYNC B1 ;  /* 0x0000000000017941 */ /* 0x000fea0003800000 */
.L_x_81:
        /* <DEDUP_REMOVED lines=9> */
.L_x_84:
[----:B------:R-:W-:Y:S05]  /*33d0*/  BSYNC B1 ;  /* 0x0000000000017941 */ /* 0x000fea0003800000 */
.L_x_83:
        /* <DEDUP_REMOVED lines=9> */
.L_x_86:
[----:B------:R-:W-:Y:S05]  /*3470*/  BSYNC B1 ;  /* 0x0000000000017941 */ /* 0x000fea0003800000 */
.L_x_85:
        /* <DEDUP_REMOVED lines=10> */
.L_x_88:
[----:B------:R-:W-:Y:S05]  /*3520*/  BSYNC B1 ;  /* 0x0000000000017941 */ /* 0x000fea0003800000 */
.L_x_87:
        /* <DEDUP_REMOVED lines=10> */
.L_x_90:
[----:B------:R-:W-:Y:S05]  /*35d0*/  BSYNC B1 ;  /* 0x0000000000017941 */ /* 0x000fea0003800000 */
.L_x_89:
        /* <DEDUP_REMOVED lines=9> */
.L_x_92:
[----:B------:R-:W-:Y:S05]  /*3670*/  BSYNC B1 ;  /* 0x0000000000017941 */ /* 0x000fea0003800000 */
.L_x_91:
        /* <DEDUP_REMOVED lines=9> */
.L_x_94:
[----:B------:R-:W-:Y:S05]  /*3710*/  BSYNC B1 ;  /* 0x0000000000017941 */ /* 0x000fea0003800000 */
.L_x_93:
        /* <DEDUP_REMOVED lines=10> */
.L_x_96:
[----:B------:R-:W-:Y:S05]  /*37c0*/  BSYNC B1 ;  /* 0x0000000000017941 */ /* 0x000fea0003800000 */
.L_x_95:
        /* <DEDUP_REMOVED lines=10> */
.L_x_98:
[----:B------:R-:W-:Y:S05]  /*3870*/  BSYNC B1 ;  /* 0x0000000000017941 */ /* 0x000fea0003800000 */
.L_x_97:
        /* <DEDUP_REMOVED lines=9> */
.L_x_100:
[----:B------:R-:W-:Y:S05]  /*3910*/  BSYNC B1 ;  /* 0x0000000000017941 */ /* 0x000fea0003800000 */
.L_x_99:
        /* <DEDUP_REMOVED lines=9> */
.L_x_102:
[----:B------:R-:W-:Y:S05]  /*39b0*/  BSYNC B1 ;  /* 0x0000000000017941 */ /* 0x000fea0003800000 */
.L_x_101:
        /* <DEDUP_REMOVED lines=10> */
.L_x_104:
[----:B------:R-:W-:Y:S05]  /*3a60*/  BSYNC B1 ;  /* 0x0000000000017941 */ /* 0x000fea0003800000 */
.L_x_103:
        /* <DEDUP_REMOVED lines=10> */
.L_x_106:
[----:B------:R-:W-:Y:S05]  /*3b10*/  BSYNC B1 ;  /* 0x0000000000017941 */ /* 0x000fea0003800000 */
.L_x_105:
        /* <DEDUP_REMOVED lines=9> */
.L_x_108:
[----:B------:R-:W-:Y:S05]  /*3bb0*/  BSYNC B1 ;  /* 0x0000000000017941 */ /* 0x000fea0003800000 */
.L_x_107:
        /* <DEDUP_REMOVED lines=9> */
.L_x_110:
[----:B------:R-:W-:Y:S05]  /*3c50*/  BSYNC B1 ;  /* 0x0000000000017941 */ /* 0x000fea0003800000 */
.L_x_109:
        /* <DEDUP_REMOVED lines=10> */
.L_x_112:
[----:B------:R-:W-:Y:S05]  /*3d00*/  BSYNC B1 ;  /* 0x0000000000017941 */ /* 0x000fea0003800000 */
.L_x_111:
        /* <DEDUP_REMOVED lines=10> */
.L_x_114:
[----:B------:R-:W-:Y:S05]  /*3db0*/  BSYNC B1 ;  /* 0x0000000000017941 */ /* 0x000fea0003800000 */
.L_x_113:
        /* <DEDUP_REMOVED lines=9> */
.L_x_116:
[----:B------:R-:W-:Y:S05]  /*3e50*/  BSYNC B1 ;  /* 0x0000000000017941 */ /* 0x000fea0003800000 */
.L_x_115:
        /* <DEDUP_REMOVED lines=9> */
.L_x_118:
[----:B------:R-:W-:Y:S05]  /*3ef0*/  BSYNC B1 ;  /* 0x0000000000017941 */ /* 0x000fea0003800000 */
.L_x_117:
        /* <DEDUP_REMOVED lines=10> */
.L_x_120:
[----:B------:R-:W-:Y:S05]  /*3fa0*/  BSYNC B1 ;  /* 0x0000000000017941 */ /* 0x000fea0003800000 */
.L_x_119:
        /* <DEDUP_REMOVED lines=10> */
.L_x_122:
[----:B------:R-:W-:Y:S05]  /*4050*/  BSYNC B1 ;  /* 0x0000000000017941 */ /* 0x000fea0003800000 */
.L_x_121:
        /* <DEDUP_REMOVED lines=9> */
.L_x_124:
[----:B------:R-:W-:Y:S05]  /*40f0*/  BSYNC B1 ;  /* 0x0000000000017941 */ /* 0x000fea0003800000 */
.L_x_123:
        /* <DEDUP_REMOVED lines=9> */
.L_x_126:
[----:B------:R-:W-:Y:S05]  /*4190*/  BSYNC B1 ;  /* 0x0000000000017941 */ /* 0x000fea0003800000 */
.L_x_125:
        /* <DEDUP_REMOVED lines=10> */
.L_x_128:
[----:B------:R-:W-:Y:S05]  /*4240*/  BSYNC B1 ;  /* 0x0000000000017941 */ /* 0x000fea0003800000 */
.L_x_127:
        /* <DEDUP_REMOVED lines=10> */
.L_x_130:
[----:B------:R-:W-:Y:S05]  /*42f0*/  BSYNC B1 ;  /* 0x0000000000017941 */ /* 0x000fea0003800000 */
.L_x_129:
        /* <DEDUP_REMOVED lines=9> */
.L_x_132:
[----:B------:R-:W-:Y:S05]  /*4390*/  BSYNC B1 ;  /* 0x0000000000017941 */ /* 0x000fea0003800000 */
.L_x_131:
        /* <DEDUP_REMOVED lines=9> */
.L_x_134:
[----:B------:R-:W-:Y:S05]  /*4430*/  BSYNC B1 ;  /* 0x0000000000017941 */ /* 0x000fea0003800000 */
.L_x_133:
        /* <DEDUP_REMOVED lines=10> */
.L_x_136:
[----:B------:R-:W-:Y:S05]  /*44e0*/  BSYNC B1 ;  /* 0x0000000000017941 */ /* 0x000fea0003800000 */
.L_x_135:
        /* <DEDUP_REMOVED lines=10> */
.L_x_138:
[----:B------:R-:W-:Y:S05]  /*4590*/  BSYNC B1 ;  /* 0x0000000000017941 */ /* 0x000fea0003800000 */
.L_x_137:
        /* <DEDUP_REMOVED lines=9> */
.L_x_140:
[----:B------:R-:W-:Y:S05]  /*4630*/  BSYNC B1 ;  /* 0x0000000000017941 */ /* 0x000fea0003800000 */
.L_x_139:
        /* <DEDUP_REMOVED lines=9> */
.L_x_142:
[----:B------:R-:W-:Y:S05]  /*46d0*/  BSYNC B1 ;  /* 0x0000000000017941 */ /* 0x000fea0003800000 */
.L_x_141:
        /* <DEDUP_REMOVED lines=10> */
.L_x_144:
[----:B------:R-:W-:Y:S05]  /*4780*/  BSYNC B1 ;  /* 0x0000000000017941 */ /* 0x000fea0003800000 */
.L_x_143:
        /* <DEDUP_REMOVED lines=10> */
.L_x_146:
[----:B------:R-:W-:Y:S05]  /*4830*/  BSYNC B1 ;  /* 0x0000000000017941 */ /* 0x000fea0003800000 */
.L_x_145:
        /* <DEDUP_REMOVED lines=9> */
.L_x_148:
[----:B------:R-:W-:Y:S05]  /*48d0*/  BSYNC B1 ;  /* 0x0000000000017941 */ /* 0x000fea0003800000 */
.L_x_147:
        /* <DEDUP_REMOVED lines=9> */
.L_x_150:
[----:B------:R-:W-:Y:S05]  /*4970*/  BSYNC B1 ;  /* 0x0000000000017941 */ /* 0x000fea0003800000 */
.L_x_149:
        /* <DEDUP_REMOVED lines=10> */
.L_x_152:
[----:B------:R-:W-:Y:S05]  /*4a20*/  BSYNC B1 ;  /* 0x0000000000017941 */ /* 0x000fea0003800000 */
.L_x_151:
        /* <DEDUP_REMOVED lines=10> */
.L_x_154:
[----:B------:R-:W-:Y:S05]  /*4ad0*/  BSYNC B1 ;  /* 0x0000000000017941 */ /* 0x000fea0003800000 */
.L_x_153:
        /* <DEDUP_REMOVED lines=9> */
.L_x_156:
[----:B------:R-:W-:Y:S05]  /*4b70*/  BSYNC B1 ;  /* 0x0000000000017941 */ /* 0x000fea0003800000 */
.L_x_155:
        /* <DEDUP_REMOVED lines=9> */
.L_x_158:
[----:B------:R-:W-:Y:S05]  /*4c10*/  BSYNC B1 ;  /* 0x0000000000017941 */ /* 0x000fea0003800000 */
.L_x_157:
        /* <DEDUP_REMOVED lines=10> */
.L_x_160:
[----:B------:R-:W-:Y:S05]  /*4cc0*/  BSYNC B1 ;  /* 0x0000000000017941 */ /* 0x000fea0003800000 */
.L_x_159:
        /* <DEDUP_REMOVED lines=10> */
.L_x_162:
[----:B------:R-:W-:Y:S05]  /*4d70*/  BSYNC B1 ;  /* 0x0000000000017941 */ /* 0x000fea0003800000 */
.L_x_161:
        /* <DEDUP_REMOVED lines=9> */
.L_x_164:
[----:B------:R-:W-:Y:S05]  /*4e10*/  BSYNC B1 ;  /* 0x0000000000017941 */ /* 0x000fea0003800000 */
.L_x_163:
        /* <DEDUP_REMOVED lines=9> */
.L_x_166:
[----:B------:R-:W-:Y:S05]  /*4eb0*/  BSYNC B1 ;  /* 0x0000000000017941 */ /* 0x000fea0003800000 */
.L_x_165:
        /* <DEDUP_REMOVED lines=10> */
.L_x_168:
[----:B------:R-:W-:Y:S05]  /*4f60*/  BSYNC B1 ;  /* 0x0000000000017941 */ /* 0x000fea0003800000 */
.L_x_167:
        /* <DEDUP_REMOVED lines=10> */
.L_x_170:
[----:B------:R-:W-:Y:S05]  /*5010*/  BSYNC B1 ;  /* 0x0000000000017941 */ /* 0x000fea0003800000 */
.L_x_169:
        /* <DEDUP_REMOVED lines=9> */
.L_x_172:
[----:B------:R-:W-:Y:S05]  /*50b0*/  BSYNC B1 ;  /* 0x0000000000017941 */ /* 0x000fea0003800000 */
.L_x_171:
        /* <DEDUP_REMOVED lines=9> */
.L_x_174:
[----:B------:R-:W-:Y:S05]  /*5150*/  BSYNC B1 ;  /* 0x0000000000017941 */ /* 0x000fea0003800000 */
.L_x_173:
        /* <DEDUP_REMOVED lines=10> */
.L_x_176:
[----:B------:R-:W-:Y:S05]  /*5200*/  BSYNC B1 ;  /* 0x0000000000017941 */ /* 0x000fea0003800000 */
.L_x_175:
        /* <DEDUP_REMOVED lines=10> */
.L_x_178:
[----:B------:R-:W-:Y:S05]  /*52b0*/  BSYNC B1 ;  /* 0x0000000000017941 */ /* 0x000fea0003800000 */
.L_x_177:
        /* <DEDUP_REMOVED lines=9> */
.L_x_180:
[----:B------:R-:W-:Y:S05]  /*5350*/  BSYNC B1 ;  /* 0x0000000000017941 */ /* 0x000fea0003800000 */
.L_x_179:
        /* <DEDUP_REMOVED lines=9> */
.L_x_182:
[----:B------:R-:W-:Y:S05]  /*53f0*/  BSYNC B1 ;  /* 0x0000000000017941 */ /* 0x000fea0003800000 */
.L_x_181:
        /* <DEDUP_REMOVED lines=10> */
.L_x_184:
[----:B------:R-:W-:Y:S05]  /*54a0*/  BSYNC B1 ;  /* 0x0000000000017941 */ /* 0x000fea0003800000 */
.L_x_183:
        /* <DEDUP_REMOVED lines=10> */
.L_x_186:
[----:B------:R-:W-:Y:S05]  /*5550*/  BSYNC B1 ;  /* 0x0000000000017941 */ /* 0x000fea0003800000 */
.L_x_185:
        /* <DEDUP_REMOVED lines=9> */
.L_x_188:
[----:B------:R-:W-:Y:S05]  /*55f0*/  BSYNC B1 ;  /* 0x0000000000017941 */ /* 0x000fea0003800000 */
.L_x_187:
        /* <DEDUP_REMOVED lines=9> */
.L_x_190:
[----:B------:R-:W-:Y:S05]  /*5690*/  BSYNC B1 ;  /* 0x0000000000017941 */ /* 0x000fea0003800000 */
.L_x_189:
        /* <DEDUP_REMOVED lines=10> */
.L_x_192:
[----:B------:R-:W-:Y:S05]  /*5740*/  BSYNC B1 ;  /* 0x0000000000017941 */ /* 0x000fea0003800000 */
.L_x_191:
        /* <DEDUP_REMOVED lines=10> */
.L_x_194:
[----:B------:R-:W-:Y:S05]  /*57f0*/  BSYNC B1 ;  /* 0x0000000000017941 */ /* 0x000fea0003800000 */
.L_x_193:
        /* <DEDUP_REMOVED lines=9> */
.L_x_196:
[----:B------:R-:W-:Y:S05]  /*5890*/  BSYNC B1 ;  /* 0x0000000000017941 */ /* 0x000fea0003800000 */
.L_x_195:
        /* <DEDUP_REMOVED lines=9> */
.L_x_198:
[----:B------:R-:W-:Y:S05]  /*5930*/  BSYNC B1 ;  /* 0x0000000000017941 */ /* 0x000fea0003800000 */
.L_x_197:
        /* <DEDUP_REMOVED lines=10> */
.L_x_200:
[----:B------:R-:W-:Y:S05]  /*59e0*/  BSYNC B1 ;  /* 0x0000000000017941 */ /* 0x000fea0003800000 */
.L_x_199:
        /* <DEDUP_REMOVED lines=10> */
.L_x_202:
[----:B------:R-:W-:Y:S05]  /*5a90*/  BSYNC B1 ;  /* 0x0000000000017941 */ /* 0x000fea0003800000 */
.L_x_201:
        /* <DEDUP_REMOVED lines=9> */
.L_x_204:
[----:B------:R-:W-:Y:S05]  /*5b30*/  BSYNC B1 ;  /* 0x0000000000017941 */ /* 0x000fea0003800000 */
.L_x_203:
        /* <DEDUP_REMOVED lines=9> */
.L_x_206:
[----:B------:R-:W-:Y:S05]  /*5bd0*/  BSYNC B1 ;  /* 0x0000000000017941 */ /* 0x000fea0003800000 */
.L_x_205:
        /* <DEDUP_REMOVED lines=10> */
.L_x_208:
[----:B------:R-:W-:Y:S05]  /*5c80*/  BSYNC B1 ;  /* 0x0000000000017941 */ /* 0x000fea0003800000 */
.L_x_207:
        /* <DEDUP_REMOVED lines=10> */
.L_x_210:
[----:B------:R-:W-:Y:S05]  /*5d30*/  BSYNC B1 ;  /* 0x0000000000017941 */ /* 0x000fea0003800000 */
.L_x_209:
        /* <DEDUP_REMOVED lines=9> */
.L_x_212:
[----:B------:R-:W-:Y:S05]  /*5dd0*/  BSYNC B1 ;  /* 0x0000000000017941 */ /* 0x000fea0003800000 */
.L_x_211:
        /* <DEDUP_REMOVED lines=9> */
.L_x_214:
[----:B------:R-:W-:Y:S05]  /*5e70*/  BSYNC B1 ;  /* 0x0000000000017941 */ /* 0x000fea0003800000 */
.L_x_213:
        /* <DEDUP_REMOVED lines=10> */
.L_x_216:
[----:B------:R-:W-:Y:S05]  /*5f20*/  BSYNC B1 ;  /* 0x0000000000017941 */ /* 0x000fea0003800000 */
.L_x_215:
        /* <DEDUP_REMOVED lines=10> */
.L_x_218:
[----:B------:R-:W-:Y:S05]  /*5fd0*/  BSYNC B1 ;  /* 0x0000000000017941 */ /* 0x000fea0003800000 */
.L_x_217:
        /* <DEDUP_REMOVED lines=9> */
.L_x_220:
[----:B------:R-:W-:Y:S05]  /*6070*/  BSYNC B1 ;  /* 0x0000000000017941 */ /* 0x000fea0003800000 */
.L_x_219:
        /* <DEDUP_REMOVED lines=9> */
.L_x_222:
[----:B------:R-:W-:Y:S05]  /*6110*/  BSYNC B1 ;  /* 0x0000000000017941 */ /* 0x000fea0003800000 */
.L_x_221:
        /* <DEDUP_REMOVED lines=10> */
.L_x_224:
[----:B------:R-:W-:Y:S05]  /*61c0*/  BSYNC B1 ;  /* 0x0000000000017941 */ /* 0x000fea0003800000 */
.L_x_223:
        /* <DEDUP_REMOVED lines=10> */
.L_x_226:
[----:B------:R-:W-:Y:S05]  /*6270*/  BSYNC B1 ;  /* 0x0000000000017941 */ /* 0x000fea0003800000 */
.L_x_225:
        /* <DEDUP_REMOVED lines=9> */
.L_x_228:
[----:B------:R-:W-:Y:S05]  /*6310*/  BSYNC B1 ;  /* 0x0000000000017941 */ /* 0x000fea0003800000 */
.L_x_227:
        /* <DEDUP_REMOVED lines=9> */
.L_x_230:
[----:B------:R-:W-:Y:S05]  /*63b0*/  BSYNC B1 ;  /* 0x0000000000017941 */ /* 0x000fea0003800000 */
.L_x_229:
        /* <DEDUP_REMOVED lines=10> */
.L_x_232:
[----:B------:R-:W-:Y:S05]  /*6460*/  BSYNC B1 ;  /* 0x0000000000017941 */ /* 0x000fea0003800000 */
.L_x_231:
        /* <DEDUP_REMOVED lines=10> */
.L_x_234:
[----:B------:R-:W-:Y:S05]  /*6510*/  BSYNC B1 ;  /* 0x0000000000017941 */ /* 0x000fea0003800000 */
.L_x_233:
        /* <DEDUP_REMOVED lines=9> */
.L_x_236:
[----:B------:R-:W-:Y:S05]  /*65b0*/  BSYNC B1 ;  /* 0x0000000000017941 */ /* 0x000fea0003800000 */
.L_x_235:
        /* <DEDUP_REMOVED lines=9> */
.L_x_238:
[----:B------:R-:W-:Y:S05]  /*6650*/  BSYNC B1 ;  /* 0x0000000000017941 */ /* 0x000fea0003800000 */
.L_x_237:
        /* <DEDUP_REMOVED lines=10> */
.L_x_240:
[----:B------:R-:W-:Y:S05]  /*6700*/  BSYNC B1 ;  /* 0x0000000000017941 */ /* 0x000fea0003800000 */
.L_x_239:
        /* <DEDUP_REMOVED lines=10> */
.L_x_242:
[----:B------:R-:W-:Y:S05]  /*67b0*/  BSYNC B1 ;  /* 0x0000000000017941 */ /* 0x000fea0003800000 */
.L_x_241:
        /* <DEDUP_REMOVED lines=9> */
.L_x_244:
[----:B------:R-:W-:Y:S05]  /*6850*/  BSYNC B1 ;  /* 0x0000000000017941 */ /* 0x000fea0003800000 */
.L_x_243:
        /* <DEDUP_REMOVED lines=9> */
.L_x_246:
[----:B------:R-:W-:Y:S05]  /*68f0*/  BSYNC B1 ;  /* 0x0000000000017941 */ /* 0x000fea0003800000 */
.L_x_245:
        /* <DEDUP_REMOVED lines=10> */
.L_x_248:
[----:B------:R-:W-:Y:S05]  /*69a0*/  BSYNC B1 ;  /* 0x0000000000017941 */ /* 0x000fea0003800000 */
.L_x_247:
        /* <DEDUP_REMOVED lines=10> */
.L_x_250:
[----:B------:R-:W-:Y:S05]  /*6a50*/  BSYNC B1 ;  /* 0x0000000000017941 */ /* 0x000fea0003800000 */
.L_x_249:
        /* <DEDUP_REMOVED lines=9> */
.L_x_252:
[----:B------:R-:W-:Y:S05]  /*6af0*/  BSYNC B1 ;  /* 0x0000000000017941 */ /* 0x000fea0003800000 */
.L_x_251:
        /* <DEDUP_REMOVED lines=9> */
.L_x_254:
[----:B------:R-:W-:Y:S05]  /*6b90*/  BSYNC B1 ;  /* 0x0000000000017941 */ /* 0x000fea0003800000 */
.L_x_253:
        /* <DEDUP_REMOVED lines=10> */
.L_x_256:
[----:B------:R-:W-:Y:S05]  /*6c40*/  BSYNC B1 ;  /* 0x0000000000017941 */ /* 0x000fea0003800000 */
.L_x_255:
        /* <DEDUP_REMOVED lines=10> */
.L_x_258:
[----:B------:R-:W-:Y:S05]  /*6cf0*/  BSYNC B1 ;  /* 0x0000000000017941 */ /* 0x000fea0003800000 */
.L_x_257:
        /* <DEDUP_REMOVED lines=9> */
.L_x_260:
[----:B------:R-:W-:Y:S05]  /*6d90*/  BSYNC B1 ;  /* 0x0000000000017941 */ /* 0x000fea0003800000 */
.L_x_259:
        /* <DEDUP_REMOVED lines=9> */
.L_x_262:
[----:B------:R-:W-:Y:S05]  /*6e30*/  BSYNC B1 ;  /* 0x0000000000017941 */ /* 0x000fea0003800000 */
.L_x_261:
        /* <DEDUP_REMOVED lines=10> */
.L_x_264:
[----:B------:R-:W-:Y:S05]  /*6ee0*/  BSYNC B1 ;  /* 0x0000000000017941 */ /* 0x000fea0003800000 */
.L_x_263:
        /* <DEDUP_REMOVED lines=10> */
.L_x_266:
[----:B------:R-:W-:Y:S05]  /*6f90*/  BSYNC B1 ;  /* 0x0000000000017941 */ /* 0x000fea0003800000 */
.L_x_265:
        /* <DEDUP_REMOVED lines=9> */
.L_x_268:
[----:B------:R-:W-:Y:S05]  /*7030*/  BSYNC B1 ;  /* 0x0000000000017941 */ /* 0x000fea0003800000 */
.L_x_267:
        /* <DEDUP_REMOVED lines=9> */
.L_x_270:
[----:B------:R-:W-:Y:S05]  /*70d0*/  BSYNC B1 ;  /* 0x0000000000017941 */ /* 0x000fea0003800000 */
.L_x_269:
        /* <DEDUP_REMOVED lines=10> */
.L_x_272:
[----:B------:R-:W-:Y:S05]  /*7180*/  BSYNC B1 ;  /* 0x0000000000017941 */ /* 0x000fea0003800000 */
.L_x_271:
        /* <DEDUP_REMOVED lines=10> */
.L_x_274:
[----:B------:R-:W-:Y:S05]  /*7230*/  BSYNC B1 ;  /* 0x0000000000017941 */ /* 0x000fea0003800000 */
.L_x_273:
        /* <DEDUP_REMOVED lines=9> */
.L_x_276:
[----:B------:R-:W-:Y:S05]  /*72d0*/  BSYNC B1 ;  /* 0x0000000000017941 */ /* 0x000fea0003800000 */
.L_x_275:
        /* <DEDUP_REMOVED lines=9> */
.L_x_278:
[----:B------:R-:W-:Y:S05]  /*7370*/  BSYNC B1 ;  /* 0x0000000000017941 */ /* 0x000fea0003800000 */
.L_x_277:
        /* <DEDUP_REMOVED lines=10> */
.L_x_280:
[----:B------:R-:W-:Y:S05]  /*7420*/  BSYNC B1 ;  /* 0x0000000000017941 */ /* 0x000fea0003800000 */
.L_x_279:
        /* <DEDUP_REMOVED lines=10> */
.L_x_282:
[----:B------:R-:W-:Y:S05]  /*74d0*/  BSYNC B1 ;  /* 0x0000000000017941 */ /* 0x000fea0003800000 */
.L_x_281:
[----:B01--45:R-:W-:Y:S01]  /*74e0*/  HADD2.F32 R7, -RZ, R22.H0_H0 ;  /* 0x20000016ff077230 */ /* 0x033fe20000004100 */
        /* <DEDUP_REMOVED lines=8> */
.L_x_284:
[----:B------:R-:W-:Y:S05]  /*7570*/  BSYNC B1 ;  /* 0x0000000000017941 */ /* 0x000fea0003800000 */
.L_x_283:
[----:B0----5:R-:W-:Y:S01]  /*7580*/  HADD2.F32 R5, -RZ, R22.H0_H0 ;  /* 0x20000016ff057230 */ /* 0x021fe20000004100 */
[----:B------:R-:W-:Y:S01]  /*7590*/  ISETP.GT.AND P0, PT, R3, 0x8, P0 ;  /* 0x000000080300780c */ /* 0x000fe20000704270 */
[----:B------:R-:W-:Y:S01]  /*75a0*/  @P1 IMAD.MOV.U32 R4, RZ, RZ, R10 ;  /* 0x000000ffff041224 */ /* 0x000fe200078e000a */
[----:B------:R-:W-:Y:S02]  /*75b0*/  BSSY B1, `(.L_x_285) ;  /* 0x0000009000017945 */ /* 0x000fe40003800000 */
[----:B------:R-:W-:-:S04]  /*75c0*/  FMUL R5, R5, R152 ;  /* 0x0000009805057220 */ /* 0x000fc80000400000 */
[----:B------:R-:W-:-:S05]  /*75d0*/  FFMA R5, R150, R153, R5 ;  /* 0x0000009996057223 */ /* 0x000fca0000000005 */
[----:B------:R-:W-:-:S04]  /*75e0*/  F2FP.F16.F32.PACK_AB R5, RZ, R5 ;  /* 0x00000005ff05723e */ /* 0x000fc800000000ff */
[----:B------:R-:W-:Y:S01]  /*75f0*/  PRMT R2, R5, 0x7610, R2 ;  /* 0x0000761005027816 */ /* 0x000fe20000000002 */
[----:B------:R-:W-:-:S05]  /*7600*/  @P1 IMAD.MOV.U32 R5, RZ, RZ, R11 ;  /* 0x000000ffff051224 */ /* 0x000fca00078e000b */
[----:B------:R0:W-:Y:S01]  /*7610*/  @P1 STG.E.U16 desc[UR36][R4.64+0x1f0], R2 ;  /* 0x0001f00204001986 */ /* 0x0001e2000c101524 */
[----:B------:R-:W-:Y:S05]  /*7620*/  @!P0 BRA `(.L_x_286) ;  /* 0x0000000000048947 */ /* 0x000fea0003800000 */
[----:B------:R4:W5:Y:S02]  /*7630*/  LDG.E.LTC128B.U16 R22, desc[UR36][R8.64+0x1f2] ;  /* 0x0001f22408167981 */ /* 0x000964000c1e1520 */
.L_x_286:
[----:B------:R-:W-:Y:S05]  /*7640*/  BSYNC B1 ;  /* 0x0000000000017941 */ /* 0x000fea0003800000 */
.L_x_285:
[----:B------:R-:W-:Y:S05]  /*7650*/  @!P0 BRA `(.L_x_287) ;  /* 0x0000002400488947 */ /* 0x000fea0003800000 */
[----:B-----5:R-:W-:-:S05]  /*7660*/  HADD2.F32 R3, -RZ, R22.H0_H0 ;  /* 0x20000016ff037230 */ /* 0x020fca0000004100 */
[----:B------:R-:W-:-:S04]  /*7670*/  FMUL R0, R3, R152 ;  /* 0x0000009803007220 */ /* 0x000fc80000400000 */
[----:B------:R-:W-:-:S05]  /*7680*/  FFMA R0, R151, R153, R0 ;  /* 0x0000009997007223 */ /* 0x000fca0000000000 */
[----:B------:R-:W-:-:S05]  /*7690*/  F2FP.F16.F32.PACK_AB R0, RZ, R0 ;  /* 0x00000000ff00723e */ /* 0x000fca00000000ff */
[----:B------:R0:W-:Y:S01]  /*76a0*/  STG.E.U16 desc[UR36][R10.64+0x1f2], R0 ;  /* 0x0001f2000a007986 */ /* 0x0001e2000c101524 */
[----:B------:R-:W-:Y:S05]  /*76b0*/  BRA `(.L_x_287) ;  /* 0x0000002400307947 */ /* 0x000fea0003800000 */
.L_x_34:
[----:B------:R-:W-:Y:S01]  /*76c0*/  ISETP.GT.AND P0, PT, R0, 0x1, PT ;  /* 0x000000010000780c */ /* 0x000fe20003f04270 */
[----:B------:R-:W-:Y:S01]  /*76d0*/  ULDC.64 UR4, c[0x0][0x5c0] ;  /* 0x0001700000047ab9 */ /* 0x000fe20000000a00 */
[-C--:B------:R-:W-:Y:S01]  /*76e0*/  FMUL R24, R24, R153.reuse ;  /* 0x0000009918187220 */ /* 0x080fe20000400000 */
[-C--:B------:R-:W-:Y:S01]  /*76f0*/  FMUL R25, R25, R153.reuse ;  /* 0x0000009919197220 */ /* 0x080fe20000400000 */
[----:B------:R-:W-:Y:S01]  /*7700*/  ISETP.GT.AND P3, PT, R3, RZ, P0 ;  /* 0x000000ff0300720c */ /* 0x000fe20000764270 */
[-C--:B------:R-:W-:Y:S01]  /*7710*/  FMUL R26, R26, R153.reuse ;  /* 0x000000991a1a7220 */ /* 0x080fe20000400000 */
[----:B------:R-:W-:Y:S01]  /*7720*/  LEA R4, P4, R6, UR4, 0x1 ;  /* 0x0000000406047c11 */ /* 0x000fe2000f8808ff */
[-C--:B------:R-:W-:Y:S01]  /*7730*/  FMUL R27, R27, R153.reuse ;  /* 0x000000991b1b7220 */ /* 0x080fe20000400000 */
[----:B------:R-:W-:Y:S01]  /*7740*/  F2FP.F16.F32.PACK_AB R24, RZ, R24 ;  /* 0x00000018ff18723e */ /* 0x000fe200000000ff */
[-C--:B------:R-:W-:Y:S01]  /*7750*/  FMUL R28, R28, R153.reuse ;  /* 0x000000991c1c7220 */ /* 0x080fe20000400000 */
[----:B------:R-:W-:Y:S01]  /*7760*/  LEA.HI.X R5, R6, UR5, R179, 0x1, P4 ;  /* 0x0000000506057c11 */ /* 0x000fe2000a0f0cb3 */
[----:B------:R-:W-:Y:S01]  /*7770*/  FMUL R29, R29, R153 ;  /* 0x000000991d1d7220 */ /* 0x000fe20000400000 */
[----:B------:R-:W-:Y:S01]  /*7780*/  F2FP.F16.F32.PACK_AB R25, RZ, R25 ;  /* 0x00000019ff19723e */ /* 0x000fe200000000ff */
[-C--:B------:R-:W-:Y:S01]  /*7790*/  FMUL R30, R30, R153.reuse ;  /* 0x000000991e1e7220 */ /* 0x080fe20000400000 */
[----:B------:R-:W-:Y:S01]  /*77a0*/  SHF.L.U64.HI R11, R10, 0x4, R11 ;  /* 0x000000040a0b7819 */ /* 0x000fe2000001020b */
[----:B------:R-:W-:Y:S01]  /*77b0*/  @P1 STG.E.U16 desc[UR36][R4.64], R24 ;  /* 0x0000001804001986 */ /* 0x000fe2000c101524 */
[----:B------:R-:W-:Y:S01]  /*77c0*/  ISETP.GT.AND P1, PT, R0, 0x8, PT ;  /* 0x000000080000780c */ /* 0x000fe20003f24270 */
[-C--:B------:R-:W-:Y:S01]  /*77d0*/  FMUL R31, R31, R153.reuse ;  /* 0x000000991f1f7220 */ /* 0x080fe20000400000 */
[C---:B------:R-:W-:Y:S01]  /*77e0*/  ISETP.GT.AND P4, PT, R3.reuse, 0x8, P0 ;  /* 0x000000080300780c */ /* 0x040fe20000784270 */
[----:B------:R-:W-:Y:S01]  /*77f0*/  @P3 STG.E.U16 desc[UR36][R4.64+0x2], R25 ;  /* 0x0000021904003986 */ /* 0x000fe2000c101524 */
[----:B------:R-:W-:Y:S01]  /*7800*/  LEA R6, P3, R10, R4, 0x4 ;  /* 0x000000040a067211 */ /* 0x000fe200078620ff */
[-C--:B------:R-:W-:Y:S01]  /*7810*/  FMUL R32, R32, R153.reuse ;  /* 0x0000009920207220 */ /* 0x080fe20000400000 */
[----:B------:R-:W-:Y:S01]  /*7820*/  ISETP.GT.AND P2, PT, R3, 0x8, P2 ;  /* 0x000000080300780c */ /* 0x000fe20001744270 */
[-C--:B------:R-:W-:Y:S01]  /*7830*/  FMUL R33, R33, R153.reuse ;  /* 0x0000009921217220 */ /* 0x080fe20000400000 */
[----:B------:R-:W-:Y:S01]  /*7840*/  ISETP.GT.AND P0, PT, R0, 0x9, PT ;  /* 0x000000090000780c */ /* 0x000fe20003f04270 */
[----:B------:R-:W-:Y:S01]  /*7850*/  IMAD.X R7, R11, 0x1, R5, P3 ;  /* 0x000000010b077824 */ /* 0x000fe200018e0605 */
[C---:B------:R-:W-:Y:S01]  /*7860*/  ISETP.GT.AND P5, PT, R3.reuse, RZ, P1 ;  /* 0x000000ff0300720c */ /* 0x040fe20000fa4270 */
[-C--:B------:R-:W-:Y:S01]  /*7870*/  FMUL R34, R34, R153.reuse ;  /* 0x0000009922227220 */ /* 0x080fe20000400000 */
[----:B------:R-:W-:Y:S01]  /*7880*/  ISETP.GT.AND P3, PT, R3, RZ, P0 ;  /* 0x000000ff0300720c */ /* 0x000fe20000764270 */
[-C--:B------:R-:W-:Y:S01]  /*7890*/  FMUL R35, R35, R153.reuse ;  /* 0x0000009923237220 */ /* 0x080fe20000400000 */
[----:B------:R-:W-:Y:S01]  /*78a0*/  F2FP.F16.F32.PACK_AB R26, RZ, R26 ;  /* 0x0000001aff1a723e */ /* 0x000fe200000000ff */
[----:B------:R-:W-:Y:S01]  /*78b0*/  FMUL R36, R36, R153 ;  /* 0x0000009924247220 */ /* 0x000fe20000400000 */
[----:B------:R-:W-:Y:S01]  /*78c0*/  F2FP.F16.F32.PACK_AB R27, RZ, R27 ;  /* 0x0000001bff1b723e */ /* 0x000fe200000000ff */
[----:B------:R-:W-:Y:S01]  /*78d0*/  FMUL R37, R37, R153 ;  /* 0x0000009925257220 */ /* 0x000fe20000400000 */
[----:B------:R-:W-:Y:S01]  /*78e0*/  F2FP.F16.F32.PACK_AB R28, RZ, R28 ;  /* 0x0000001cff1c723e */ /* 0x000fe200000000ff */
[----:B------:R-:W-:Y:S01]  /*78f0*/  @P2 STG.E.U16 desc[UR36][R6.64], R26 ;  /* 0x0000001a06002986 */ /* 0x000fe2000c101524 */
[----:B------:R-:W-:Y:S01]  /*7900*/  F2FP.F16.F32.PACK_AB R29, RZ, R29 ;  /* 0x0000001dff1d723e */ /* 0x000fe200000000ff */
[-C--:B------:R-:W-:Y:S01]  /*7910*/  FMUL R38, R38, R153.reuse ;  /* 0x0000009926267220 */ /* 0x080fe20000400000 */
[----:B------:R-:W-:Y:S01]  /*7920*/  ISETP.GT.AND P2, PT, R3, 0x8, P1 ;  /* 0x000000080300780c */ /* 0x000fe20000f44270 */
[----:B------:R-:W-:Y:S01]  /*7930*/  @P4 STG.E.U16 desc[UR36][R6.64+0x2], R27 ;  /* 0x0000021b06004986 */ /* 0x000fe2000c101524 */
[----:B------:R-:W-:Y:S01]  /*7940*/  ISETP.GT.AND P1, PT, R0, 0x10, PT ;  /* 0x000000100000780c */ /* 0x000fe20003f24270 */
[-C--:B------:R-:W-:Y:S01]  /*7950*/  FMUL R39, R39, R153.reuse ;  /* 0x0000009927277220 */ /* 0x080fe20000400000 */
[----:B------:R-:W-:Y:S01]  /*7960*/  F2FP.F16.F32.PACK_AB R30, RZ, R30 ;  /* 0x0000001eff1e723e */ /* 0x000fe200000000ff */
[----:B------:R-:W-:Y:S01]  /*7970*/  @P5 STG.E.U16 desc[UR36][R4.64+0x10], R28 ;  /* 0x0000101c04005986 */ /* 0x000fe2000c101524 */
[C---:B------:R-:W-:Y:S01]  /*7980*/  ISETP.GT.AND P4, PT, R3.reuse, RZ, P1 ;  /* 0x000000ff0300720c */ /* 0x040fe20000f84270 */
[----:B------:R-:W-:Y:S01]  /*7990*/  FMUL R40, R40, R153 ;  /* 0x0000009928287220 */ /* 0x000fe20000400000 */
[----:B------:R-:W-:Y:S01]  /*79a0*/  F2FP.F16.F32.PACK_AB R31, RZ, R31 ;  /* 0x0000001fff1f723e */ /* 0x000fe200000000ff */
[----:B------:R-:W-:Y:S01]  /*79b0*/  @P3 STG.E.U16 desc[UR36][R4.64+0x12], R29 ;  /* 0x0000121d04003986 */ /* 0x000fe2000c101524 */
[----:B------:R-:W-:Y:S01]  /*79c0*/  ISETP.GT.AND P3, PT, R3, 0x8, P0 ;  /* 0x000000080300780c */ /* 0x000fe20000764270 */
[-C--:B------:R-:W-:Y:S01]  /*79d0*/  FMUL R41, R41, R153.reuse ;  /* 0x0000009929297220 */ /* 0x080fe20000400000 */
[----:B------:R-:W-:Y:S01]  /*79e0*/  ISETP.GT.AND P0, PT, R0, 0x11, PT ;  /* 0x000000110000780c */ /* 0x000fe20003f04270 */
[----:B------:R-:W-:Y:S01]  /*79f0*/  @P2 STG.E.U16 desc[UR36][R6.64+0x10], R30 ;  /* 0x0000101e06002986 */ /* 0x000fe2000c101524 */
[----:B------:R-:W-:Y:S01]  /*7a00*/  F2FP.F16.F32.PACK_AB R32, RZ, R32 ;  /* 0x00000020ff20723e */ /* 0x000fe200000000ff */
[-C--:B------:R-:W-:Y:S01]  /*7a10*/  FMUL R42, R42, R153.reuse ;  /* 0x000000992a2a7220 */ /* 0x080fe20000400000 */
[----:B------:R-:W-:Y:S01]  /*7a20*/  ISETP.GT.AND P5, PT, R3, RZ, P0 ;  /* 0x000000ff0300720c */ /* 0x000fe200007a4270 */
[-C--:B------:R-:W-:Y:S01]  /*7a30*/  FMUL R43, R43, R153.reuse ;  /* 0x000000992b2b7220 */ /* 0x080fe20000400000 */
[----:B------:R-:W-:Y:S01]  /*7a40*/  ISETP.GT.AND P2, PT, R3, 0x8, P1 ;  /* 0x000000080300780c */ /* 0x000fe20000f44270 */
[-C--:B------:R-:W-:Y:S01]  /*7a50*/  FMUL R44, R44, R153.reuse ;  /* 0x000000992c2c7220 */ /* 0x080fe20000400000 */
[----:B------:R-:W-:Y:S01]  /*7a60*/  ISETP.GT.AND P1, PT, R0, 0x18, PT ;  /* 0x000000180000780c */ /* 0x000fe20003f24270 */
[----:B------:R-:W-:Y:S01]  /*7a70*/  FMUL R45, R45, R153 ;  /* 0x000000992d2d7220 */ /* 0x000fe20000400000 */
[----:B------:R-:W-:Y:S01]  /*7a80*/  F2FP.F16.F32.PACK_AB R33, RZ, R33 ;  /* 0x00000021ff21723e */ /* 0x000fe200000000ff */
[----:B------:R-:W-:Y:S01]  /*7a90*/  @P3 STG.E.U16 desc[UR36][R6.64+0x12], R31 ;  /* 0x0000121f06003986 */ /* 0x000fe2000c101524 */
[C---:B------:R-:W-:Y:S01]  /*7aa0*/  ISETP.GT.AND P3, PT, R3.reuse, 0x8, P0 ;  /* 0x000000080300780c */ /* 0x040fe20000764270 */
[-C--:B------:R-:W-:Y:S01]  /*7ab0*/  FMUL R46, R46, R153.reuse ;  /* 0x000000992e2e7220 */ /* 0x080fe20000400000 */
[----:B------:R-:W-:Y:S01]  /*7ac0*/  ISETP.GT.AND P0, PT, R0, 0x19, PT ;  /* 0x000000190000780c */ /* 0x000fe20003f04270 */
[----:B------:R-:W-:Y:S01]  /*7ad0*/  @P4 STG.E.U16 desc[UR36][R4.64+0x20], R32 ;  /* 0x0000202004004986 */ /* 0x000fe2000c101524 */
[----:B------:R-:W-:Y:S01]  /*7ae0*/  ISETP.GT.AND P4, PT, R3, RZ, P1 ;  /* 0x000000ff0300720c */ /* 0x000fe20000f84270 */
[-C--:B------:R-:W-:Y:S01]  /*7af0*/  FMUL R47, R47, R153.reuse ;  /* 0x000000992f2f7220 */ /* 0x080fe20000400000 */
[----:B------:R-:W-:Y:S01]  /*7b00*/  F2FP.F16.F32.PACK_AB R34, RZ, R34 ;  /* 0x00000022ff22723e */ /* 0x000fe200000000ff */
[----:B------:R-:W-:Y:S01]  /*7b10*/  @P5 STG.E.U16 desc[UR36][R4.64+0x22], R33 ;  /* 0x0000222104005986 */ /* 0x000fe2000c101524 */
[----:B------:R-:W-:Y:S01]  /*7b20*/  ISETP.GT.AND P5, PT, R3, RZ, P0 ;  /* 0x000000ff0300720c */ /* 0x000fe200007a4270 */
[----:B------:R-:W-:Y:S01]  /*7b30*/  FMUL R48, R48, R153 ;  /* 0x0000009930307220 */ /* 0x000fe20000400000 */
[----:B------:R-:W-:Y:S01]  /*7b40*/  F2FP.F16.F32.PACK_AB R35, RZ, R35 ;  /* 0x00000023ff23723e */ /* 0x000fe200000000ff */
[----:B------:R-:W-:Y:S01]  /*7b50*/  @P2 STG.E.U16 desc[UR36][R6.64+0x20], R34 ;  /* 0x0000202206002986 */ /* 0x000fe2000c101524 */
[----:B------:R-:W-:Y:S01]  /*7b60*/  F2FP.F16.F32.PACK_AB R36, RZ, R36 ;  /* 0x00000024ff24723e */ /* 0x000fe200000000ff */
[-C--:B------:R-:W-:Y:S01]  /*7b70*/  FMUL R49, R49, R153.reuse ;  /* 0x0000009931317220 */ /* 0x080fe20000400000 */
[C---:B------:R-:W-:Y:S01]  /*7b80*/  ISETP.GT.AND P2, PT, R3.reuse, 0x8, P1 ;  /* 0x000000080300780c */ /* 0x040fe20000f44270 */
[----:B------:R-:W-:Y:S01]  /*7b90*/  @P3 STG.E.U16 desc[UR36][R6.64+0x22], R35 ;  /* 0x0000222306003986 */ /* 0x000fe2000c101524 */
[----:B------:R-:W-:Y:S01]  /*7ba0*/  ISETP.GT.AND P1, PT, R0, 0x20, PT ;  /* 0x000000200000780c */ /* 0x000fe20003f24270 */
[----:B------:R-:W-:Y:S01]  /*7bb0*/  FMUL R50, R50, R153 ;  /* 0x0000009932327220 */ /* 0x000fe20000400000 */
[----:B------:R-:W-:Y:S01]  /*7bc0*/  F2FP.F16.F32.PACK_AB R37, RZ, R37 ;  /* 0x00000025ff25723e */ /* 0x000fe200000000ff */
[----:B------:R-:W-:Y:S01]  /*7bd0*/  @P4 STG.E.U16 desc[UR36][R4.64+0x30], R36 ;  /* 0x0000302404004986 */ /* 0x000fe2000c101524 */
[----:B------:R-:W-:Y:S01]  /*7be0*/  ISETP.GT.AND P3, PT, R3, 0x8, P0 ;  /* 0x000000080300780c */ /* 0x000fe20000764270 */
[-C--:B------:R-:W-:Y:S01]  /*7bf0*/  FMUL R51, R51, R153.reuse ;  /* 0x0000009933337220 */ /* 0x080fe20000400000 */
[----:B------:R-:W-:Y:S01]  /*7c00*/  ISETP.GT.AND P0, PT, R0, 0x21, PT ;  /* 0x000000210000780c */ /* 0x000fe20003f04270 */
[----:B------:R-:W-:Y:S01]  /*7c10*/  @P5 STG.E.U16 desc[UR36][R4.64+0x32], R37 ;  /* 0x0000322504005986 */ /* 0x000fe2000c101524 */
[----:B------:R-:W-:Y:S01]  /*7c20*/  ISETP.GT.AND P4, PT, R3, RZ, P1 ;  /* 0x000000ff0300720c */ /* 0x000fe20000f84270 */
[-C--:B------:R-:W-:Y:S01]  /*7c30*/  FMUL R52, R52, R153.reuse ;  /* 0x0000009934347220 */ /* 0x080fe20000400000 */
[----:B------:R-:W-:Y:S01]  /*7c40*/  F2FP.F16.F32.PACK_AB R38, RZ, R38 ;  /* 0x00000026ff26723e */ /* 0x000fe200000000ff */
[-C--:B------:R-:W-:Y:S01]  /*7c50*/  FMUL R53, R53, R153.reuse ;  /* 0x0000009935357220 */ /* 0x080fe20000400000 */
        /* <DEDUP_REMOVED lines=325> */
[----:B------:R-:W-:Y:S01]  /*90b0*/  FMUL R151, R151, R153 ;  /* 0x0000009997977220 */ /* 0x000fe20000400000 */
[----:B------:R-:W-:Y:S01]  /*90c0*/  ISETP.GT.AND P2, PT, R3, 0x8, P1 ;  /* 0x000000080300780c */ /* 0x000fe20000f44270 */
[----:B------:R-:W-:Y:S01]  /*90d0*/  @P3 STG.E.U16 desc[UR36][R6.64+0x132], R103 ;  /* 0x0001326706003986 */ /* 0x000fe2000c101524 */
[----:B------:R-:W-:-:S02]  /*90e0*/  ISETP.GT.AND P1, PT, R0, 0xa8, PT ;  /* 0x000000a80000780c */ /* 0x000fc40003f24270 */
[----:B------:R-:W-:Y:S01]  /*90f0*/  F2FP.F16.F32.PACK_AB R105, RZ, R105 ;  /* 0x00000069ff69723e */ /* 0x000fe200000000ff */
[----:B------:R-:W-:Y:S01]  /*9100*/  @P4 STG.E.U16 desc[UR36][R4.64+0x140], R104 ;  /* 0x0001406804004986 */ /* 0x000fe2000c101524 */
[C---:B------:R-:W-:Y:S02]  /*9110*/  ISETP.GT.AND P3, PT, R3.reuse, 0x8, P0 ;  /* 0x000000080300780c */ /* 0x040fe40000764270 */
[----:B------:R-:W-:Y:S01]  /*9120*/  ISETP.GT.AND P0, PT, R0, 0xa9, PT ;  /* 0x000000a90000780c */ /* 0x000fe20003f04270 */
[----:B------:R-:W-:Y:S01]  /*9130*/  @P5 STG.E.U16 desc[UR36][R4.64+0x142], R105 ;  /* 0x0001426904005986 */ /* 0x000fe2000c101524 */
[C---:B------:R-:W-:Y:S02]  /*9140*/  ISETP.GT.AND P4, PT, R3.reuse, RZ, P1 ;  /* 0x000000ff0300720c */ /* 0x040fe40000f84270 */
[----:B------:R-:W-:Y:S02]  /*9150*/  F2FP.F16.F32.PACK_AB R106, RZ, R106 ;  /* 0x0000006aff6a723e */ /* 0x000fe400000000ff */
[----:B------:R-:W-:-:S02]  /*9160*/  ISETP.GT.AND P5, PT, R3, RZ, P0 ;  /* 0x000000ff0300720c */ /* 0x000fc400007a4270 */
[----:B------:R-:W-:Y:S01]  /*9170*/  F2FP.F16.F32.PACK_AB R107, RZ, R107 ;  /* 0x0000006bff6b723e */ /* 0x000fe200000000ff */
[----:B------:R-:W-:Y:S01]  /*9180*/  @P2 STG.E.U16 desc[UR36][R6.64+0x140], R106 ;  /* 0x0001406a06002986 */ /* 0x000fe2000c101524 */
[----:B------:R-:W-:Y:S02]  /*9190*/  F2FP.F16.F32.PACK_AB R108, RZ, R108 ;  /* 0x0000006cff6c723e */ /* 0x000fe400000000ff */
[C---:B------:R-:W-:Y:S01]  /*91a0*/  ISETP.GT.AND P2, PT, R3.reuse, 0x8, P1 ;  /* 0x000000080300780c */ /* 0x040fe20000f44270 */
[----:B------:R-:W-:Y:S01]  /*91b0*/  @P3 STG.E.U16 desc[UR36][R6.64+0x142], R107 ;  /* 0x0001426b06003986 */ /* 0x000fe2000c101524 */
[----:B------:R-:W-:Y:S02]  /*91c0*/  ISETP.GT.AND P1, PT, R0, 0xb0, PT ;  /* 0x000000b00000780c */ /* 0x000fe40003f24270 */
[----:B------:R-:W-:Y:S01]  /*91d0*/  F2FP.F16.F32.PACK_AB R109, RZ, R109 ;  /* 0x0000006dff6d723e */ /* 0x000fe200000000ff */
[----:B------:R-:W-:Y:S01]  /*91e0*/  @P4 STG.E.U16 desc[UR36][R4.64+0x150], R108 ;  /* 0x0001506c04004986 */ /* 0x000fe2000c101524 */
[----:B------:R-:W-:-:S02]  /*91f0*/  ISETP.GT.AND P3, PT, R3, 0x8, P0 ;  /* 0x000000080300780c */ /* 0x000fc40000764270 */
[----:B------:R-:W-:Y:S01]  /*9200*/  ISETP.GT.AND P0, PT, R0, 0xb1, PT ;  /* 0x000000b10000780c */ /* 0x000fe20003f04270 */
[----:B------:R-:W-:Y:S01]  /*9210*/  @P5 STG.E.U16 desc[UR36][R4.64+0x152], R109 ;  /* 0x0001526d04005986 */ /* 0x000fe2000c101524 */
[C---:B------:R-:W-:Y:S02]  /*9220*/  ISETP.GT.AND P4, PT, R3.reuse, RZ, P1 ;  /* 0x000000ff0300720c */ /* 0x040fe40000f84270 */
[----:B------:R-:W-:Y:S02]  /*9230*/  F2FP.F16.F32.PACK_AB R110, RZ, R110 ;  /* 0x0000006eff6e723e */ /* 0x000fe400000000ff */
[----:B------:R-:W-:Y:S02]  /*9240*/  ISETP.GT.AND P5, PT, R3, RZ, P0 ;  /* 0x000000ff0300720c */ /* 0x000fe400007a4270 */
[----:B------:R-:W-:Y:S01]  /*9250*/  F2FP.F16.F32.PACK_AB R111, RZ, R111 ;  /* 0x0000006fff6f723e */ /* 0x000fe200000000ff */
[----:B------:R-:W-:Y:S01]  /*9260*/  @P2 STG.E.U16 desc[UR36][R6.64+0x150], R110 ;  /* 0x0001506e06002986 */ /* 0x000fe2000c101524 */
[----:B------:R-:W-:-:S02]  /*9270*/  F2FP.F16.F32.PACK_AB R112, RZ, R112 ;  /* 0x00000070ff70723e */ /* 0x000fc400000000ff */
[C---:B------:R-:W-:Y:S01]  /*9280*/  ISETP.GT.AND P2, PT, R3.reuse, 0x8, P1 ;  /* 0x000000080300780c */ /* 0x040fe20000f44270 */
[----:B------:R-:W-:Y:S01]  /*9290*/  @P3 STG.E.U16 desc[UR36][R6.64+0x152], R111 ;  /* 0x0001526f06003986 */ /* 0x000fe2000c101524 */
[C---:B------:R-:W-:Y:S02]  /*92a0*/  ISETP.GT.AND P1, PT, R0.reuse, 0xb8, PT ;  /* 0x000000b80000780c */ /* 0x040fe40003f24270 */
[----:B------:R-:W-:Y:S01]  /*92b0*/  F2FP.F16.F32.PACK_AB R113, RZ, R113 ;  /* 0x00000071ff71723e */ /* 0x000fe200000000ff */
[----:B------:R-:W-:Y:S01]  /*92c0*/  @P4 STG.E.U16 desc[UR36][R4.64+0x160], R112 ;  /* 0x0001607004004986 */ /* 0x000fe2000c101524 */
[C---:B------:R-:W-:Y:S02]  /*92d0*/  ISETP.GT.AND P3, PT, R3.reuse, 0x8, P0 ;  /* 0x000000080300780c */ /* 0x040fe40000764270 */
[----:B------:R-:W-:Y:S01]  /*92e0*/  ISETP.GT.AND P0, PT, R0, 0xb9, PT ;  /* 0x000000b90000780c */ /* 0x000fe20003f04270 */
[----:B------:R-:W-:Y:S01]  /*92f0*/  @P5 STG.E.U16 desc[UR36][R4.64+0x162], R113 ;  /* 0x0001627104005986 */ /* 0x000fe2000c101524 */
[----:B------:R-:W-:-:S02]  /*9300*/  ISETP.GT.AND P4, PT, R3, RZ, P1 ;  /* 0x000000ff0300720c */ /* 0x000fc40000f84270 */
[----:B------:R-:W-:Y:S02]  /*9310*/  F2FP.F16.F32.PACK_AB R114, RZ, R114 ;  /* 0x00000072ff72723e */ /* 0x000fe400000000ff */
[C---:B------:R-:W-:Y:S02]  /*9320*/  ISETP.GT.AND P5, PT, R3.reuse, RZ, P0 ;  /* 0x000000ff0300720c */ /* 0x040fe400007a4270 */
[----:B------:R-:W-:Y:S01]  /*9330*/  F2FP.F16.F32.PACK_AB R115, RZ, R115 ;  /* 0x00000073ff73723e */ /* 0x000fe200000000ff */
[----:B------:R-:W-:Y:S01]  /*9340*/  @P2 STG.E.U16 desc[UR36][R6.64+0x160], R114 ;  /* 0x0001607206002986 */ /* 0x000fe2000c101524 */
[----:B------:R-:W-:Y:S02]  /*9350*/  F2FP.F16.F32.PACK_AB R116, RZ, R116 ;  /* 0x00000074ff74723e */ /* 0x000fe400000000ff */
        /* <DEDUP_REMOVED lines=65> */
[----:B------:R-:W-:Y:S02]  /*9770*/  ISETP.GT.AND P5, PT, R3, RZ, P0 ;  /* 0x000000ff0300720c */ /* 0x000fe400007a4270 */
[----:B------:R-:W-:Y:S02]  /*9780*/  F2FP.F16.F32.PACK_AB R134, RZ, R134 ;  /* 0x00000086ff86723e */ /* 0x000fe400000000ff */
[----:B------:R-:W-:Y:S02]  /*9790*/  F2FP.F16.F32.PACK_AB R135, RZ, R135 ;  /* 0x00000087ff87723e */ /* 0x000fe400000000ff */
[----:B------:R-:W-:Y:S01]  /*97a0*/  F2FP.F16.F32.PACK_AB R136, RZ, R136 ;  /* 0x00000088ff88723e */ /* 0x000fe200000000ff */
[----:B------:R-:W-:Y:S01]  /*97b0*/  @P2 STG.E.U16 desc[UR36][R6.64+0x1b0], R134 ;  /* 0x0001b08606002986 */ /* 0x000fe2000c101524 */
[----:B------:R-:W-:-:S02]  /*97c0*/  F2FP.F16.F32.PACK_AB R137, RZ, R137 ;  /* 0x00000089ff89723e */ /* 0x000fc400000000ff */
[C---:B------:R-:W-:Y:S01]  /*97d0*/  ISETP.GT.AND P1, PT, R3.reuse, 0x8, P1 ;  /* 0x000000080300780c */ /* 0x040fe20000f24270 */
[----:B------:R-:W-:Y:S01]  /*97e0*/  @P3 STG.E.U16 desc[UR36][R6.64+0x1b2], R135 ;  /* 0x0001b28706003986 */ /* 0x000fe2000c101524 */
[C---:B------:R-:W-:Y:S02]  /*97f0*/  ISETP.GT.AND P2, PT, R3.reuse, 0x8, P0 ;  /* 0x000000080300780c */ /* 0x040fe40000744270 */
[C---:B------:R-:W-:Y:S01]  /*9800*/  ISETP.GT.AND P0, PT, R0.reuse, 0xe9, PT ;  /* 0x000000e90000780c */ /* 0x040fe20003f04270 */
[----:B------:R-:W-:Y:S01]  /*9810*/  @P4 STG.E.U16 desc[UR36][R4.64+0x1c0], R136 ;  /* 0x0001c08804004986 */ /* 0x000fe2000c101524 */
[----:B------:R-:W-:Y:S02]  /*9820*/  ISETP.GT.AND P4, PT, R0, 0xe8, PT ;  /* 0x000000e80000780c */ /* 0x000fe40003f84270 */
[----:B------:R-:W-:Y:S01]  /*9830*/  F2FP.F16.F32.PACK_AB R138, RZ, R138 ;  /* 0x0000008aff8a723e */ /* 0x000fe200000000ff */
[----:B------:R-:W-:Y:S01]  /*9840*/  @P5 STG.E.U16 desc[UR36][R4.64+0x1c2], R137 ;  /* 0x0001c28904005986 */ /* 0x000fe2000c101524 */
[----:B------:R-:W-:-:S02]  /*9850*/  ISETP.GT.AND P5, PT, R3, RZ, P4 ;  /* 0x000000ff0300720c */ /* 0x000fc400027a4270 */
[----:B------:R-:W-:Y:S01]  /*9860*/  F2FP.F16.F32.PACK_AB R139, RZ, R139 ;  /* 0x0000008bff8b723e */ /* 0x000fe200000000ff */
[----:B------:R-:W-:Y:S01]  /*9870*/  @P1 STG.E.U16 desc[UR36][R6.64+0x1c0], R138 ;  /* 0x0001c08a06001986 */ /* 0x000fe2000c101524 */
[----:B------:R-:W-:Y:S02]  /*9880*/  F2FP.F16.F32.PACK_AB R140, RZ, R140 ;  /* 0x0000008cff8c723e */ /* 0x000fe400000000ff */
[C---:B------:R-:W-:Y:S01]  /*9890*/  ISETP.GT.AND P3, PT, R3.reuse, RZ, P0 ;  /* 0x000000ff0300720c */ /* 0x040fe20000764270 */
[----:B------:R-:W-:Y:S01]  /*98a0*/  @P2 STG.E.U16 desc[UR36][R6.64+0x1c2], R139 ;  /* 0x0001c28b06002986 */ /* 0x000fe2000c101524 */
[C---:B------:R-:W-:Y:S02]  /*98b0*/  ISETP.GT.AND P4, PT, R3.reuse, 0x8, P4 ;  /* 0x000000080300780c */ /* 0x040fe40002784270 */
[----:B------:R-:W-:Y:S02]  /*98c0*/  F2FP.F16.F32.PACK_AB R141, RZ, R141 ;  /* 0x0000008dff8d723e */ /* 0x000fe400000000ff */
[----:B------:R-:W-:Y:S01]  /*98d0*/  F2FP.F16.F32.PACK_AB R142, RZ, R142 ;  /* 0x0000008eff8e723e */ /* 0x000fe200000000ff */
[----:B------:R-:W-:Y:S01]  /*98e0*/  @P5 STG.E.U16 desc[UR36][R4.64+0x1d0], R140 ;  /* 0x0001d08c04005986 */ /* 0x000fe2000c101524 */
[----:B------:R-:W-:-:S02]  /*98f0*/  ISETP.GT.AND P5, PT, R3, 0x8, P0 ;  /* 0x000000080300780c */ /* 0x000fc400007a4270 */
[----:B------:R-:W-:Y:S02]  /*9900*/  F2FP.F16.F32.PACK_AB R143, RZ, R143 ;  /* 0x0000008fff8f723e */ /* 0x000fe400000000ff */
[C---:B------:R-:W-:Y:S01]  /*9910*/  ISETP.GT.AND P0, PT, R0.reuse, 0xf1, PT ;  /* 0x000000f10000780c */ /* 0x040fe20003f04270 */
[----:B------:R-:W-:Y:S01]  /*9920*/  @P3 STG.E.U16 desc[UR36][R4.64+0x1d2], R141 ;  /* 0x0001d28d04003986 */ /* 0x000fe2000c101524 */
[----:B------:R-:W-:Y:S02]  /*9930*/  ISETP.GT.AND P3, PT, R0, 0xf0, PT ;  /* 0x000000f00000780c */ /* 0x000fe40003f64270 */
[----:B------:R-:W-:Y:S01]  /*9940*/  F2FP.F16.F32.PACK_AB R144, RZ, R144 ;  /* 0x00000090ff90723e */ /* 0x000fe200000000ff */
[----:B------:R-:W-:Y:S01]  /*9950*/  @P4 STG.E.U16 desc[UR36][R6.64+0x1d0], R142 ;  /* 0x0001d08e06004986 */ /* 0x000fe2000c101524 */
[C---:B------:R-:W-:Y:S02]  /*9960*/  ISETP.GT.AND P4, PT, R3.reuse, RZ, P3 ;  /* 0x000000ff0300720c */ /* 0x040fe40001f84270 */
[C---:B------:R-:W-:Y:S01]  /*9970*/  ISETP.GT.AND P3, PT, R3.reuse, 0x8, P3 ;  /* 0x000000080300780c */ /* 0x040fe20001f64270 */
[----:B------:R-:W-:Y:S01]  /*9980*/  @P5 STG.E.U16 desc[UR36][R6.64+0x1d2], R143 ;  /* 0x0001d28f06005986 */ /* 0x000fe2000c101524 */
[----:B------:R-:W-:-:S02]  /*9990*/  ISETP.GT.AND P5, PT, R3, RZ, P0 ;  /* 0x000000ff0300720c */ /* 0x000fc400007a4270 */
[----:B------:R-:W-:Y:S02]  /*99a0*/  F2FP.F16.F32.PACK_AB R145, RZ, R145 ;  /* 0x00000091ff91723e */ /* 0x000fe400000000ff */
[C---:B------:R-:W-:Y:S02]  /*99b0*/  ISETP.GT.AND P0, PT, R3.reuse, 0x8, P0 ;  /* 0x000000080300780c */ /* 0x040fe40000704270 */
[C---:B------:R-:W-:Y:S02]  /*99c0*/  ISETP.GT.AND P1, PT, R0.reuse, 0xf9, PT ;  /* 0x000000f90000780c */ /* 0x040fe40003f24270 */
[----:B------:R-:W-:Y:S01]  /*99d0*/  ISETP.GT.AND P2, PT, R0, 0xf8, PT ;  /* 0x000000f80000780c */ /* 0x000fe20003f44270 */
[----:B------:R-:W-:Y:S01]  /*99e0*/  @P4 STG.E.U16 desc[UR36][R4.64+0x1e0], R144 ;  /* 0x0001e09004004986 */ /* 0x000fe2000c101524 */
[C---:B------:R-:W-:Y:S01]  /*99f0*/  ISETP.GT.AND P4, PT, R3.reuse, RZ, P1 ;  /* 0x000000ff0300720c */ /* 0x040fe20000f84270 */
[----:B------:R-:W-:Y:S01]  /*9a00*/  @P3 IMAD.MOV.U32 R2, RZ, RZ, R6 ;  /* 0x000000ffff023224 */ /* 0x000fe200078e0006 */
[C---:B------:R-:W-:Y:S01]  /*9a10*/  ISETP.GT.AND P1, PT, R3.reuse, 0x8, P1 ;  /* 0x000000080300780c */ /* 0x040fe20000f24270 */
[----:B------:R-:W-:Y:S01]  /*9a20*/  @P5 STG.E.U16 desc[UR36][R4.64+0x1e2], R145 ;  /* 0x0001e29104005986 */ /* 0x000fe2000c101524 */
[----:B------:R-:W-:-:S02]  /*9a30*/  ISETP.GT.AND P5, PT, R3, RZ, P2 ;  /* 0x000000ff0300720c */ /* 0x000fc400017a4270 */
[----:B------:R-:W-:Y:S01]  /*9a40*/  ISETP.GT.AND P2, PT, R3, 0x8, P2 ;  /* 0x000000080300780c */ /* 0x000fe20001744270 */
[----:B------:R-:W-:Y:S01]  /*9a50*/  @P3 IMAD.MOV.U32 R3, RZ, RZ, R7 ;  /* 0x000000ffff033224 */ /* 0x000fe200078e0007 */
[----:B------:R-:W-:Y:S02]  /*9a60*/  F2FP.F16.F32.PACK_AB R146, RZ, R146 ;  /* 0x00000092ff92723e */ /* 0x000fe400000000ff */
[----:B------:R-:W-:Y:S02]  /*9a70*/  F2FP.F16.F32.PACK_AB R147, RZ, R147 ;  /* 0x00000093ff93723e */ /* 0x000fe400000000ff */
[----:B------:R-:W-:Y:S01]  /*9a80*/  F2FP.F16.F32.PACK_AB R148, RZ, R148 ;  /* 0x00000094ff94723e */ /* 0x000fe200000000ff */
[----:B------:R0:W-:Y:S01]  /*9a90*/  @P3 STG.E.U16 desc[UR36][R2.64+0x1e0], R146 ;  /* 0x0001e09202003986 */ /* 0x0001e2000c101524 */
[----:B------:R-:W-:Y:S02]  /*9aa0*/  F2FP.F16.F32.PACK_AB R149, RZ, R149 ;  /* 0x00000095ff95723e */ /* 0x000fe400000000ff */
[----:B------:R-:W-:-:S02]  /*9ab0*/  F2FP.F16.F32.PACK_AB R150, RZ, R150 ;  /* 0x00000096ff96723e */ /* 0x000fc400000000ff */
[----:B------:R-:W-:Y:S01]  /*9ac0*/  F2FP.F16.F32.PACK_AB R151, RZ, R151 ;  /* 0x00000097ff97723e */ /* 0x000fe200000000ff */
[----:B0-----:R-:W-:Y:S02]  /*9ad0*/  @P0 IMAD.MOV.U32 R2, RZ, RZ, R6 ;  /* 0x000000ffff020224 */ /* 0x001fe400078e0006 */
[----:B------:R-:W-:-:S05]  /*9ae0*/  @P0 IMAD.MOV.U32 R3, RZ, RZ, R7 ;  /* 0x000000ffff030224 */ /* 0x000fca00078e0007 */
[----:B------:R0:W-:Y:S02]  /*9af0*/  @P0 STG.E.U16 desc[UR36][R2.64+0x1e2], R147 ;  /* 0x0001e29302000986 */ /* 0x0001e4000c101524 */
[----:B0-----:R-:W-:Y:S02]  /*9b00*/  @P5 IMAD.MOV.U32 R2, RZ, RZ, R4 ;  /* 0x000000ffff025224 */ /* 0x001fe400078e0004 */
[----:B------:R-:W-:-:S05]  /*9b10*/  @P5 IMAD.MOV.U32 R3, RZ, RZ, R5 ;  /* 0x000000ffff035224 */ /* 0x000fca00078e0005 */
[----:B------:R0:W-:Y:S04]  /*9b20*/  @P5 STG.E.U16 desc[UR36][R2.64+0x1f0], R148 ;  /* 0x0001f09402005986 */ /* 0x0001e8000c101524 */
[----:B------:R1:W-:Y:S01]  /*9b30*/  @P4 STG.E.U16 desc[UR36][R4.64+0x1f2], R149 ;  /* 0x0001f29504004986 */ /* 0x0003e2000c101524 */
[----:B0-----:R-:W-:Y:S02]  /*9b40*/  @P2 IMAD.MOV.U32 R2, RZ, RZ, R6 ;  /* 0x000000ffff022224 */ /* 0x001fe400078e0006 */
[----:B------:R-:W-:-:S05]  /*9b50*/  @P2 IMAD.MOV.U32 R3, RZ, RZ, R7 ;  /* 0x000000ffff032224 */ /* 0x000fca00078e0007 */
[----:B------:R1:W-:Y:S04]  /*9b60*/  @P2 STG.E.U16 desc[UR36][R2.64+0x1f0], R150 ;  /* 0x0001f09602002986 */ /* 0x0003e8000c101524 */
[----:B------:R1:W-:Y:S02]  /*9b70*/  @P1 STG.E.U16 desc[UR36][R6.64+0x1f2], R151 ;  /* 0x0001f29706001986 */ /* 0x0003e4000c101524 */
.L_x_287:
[----:B------:R-:W-:Y:S05]  /*9b80*/  BSYNC B0 ;  /* 0x0000000000007941 */ /* 0x000fea0003800000 */
.L_x_33:
[----:B01----:R-:W2:Y:S01]  /*9b90*/  LDL.64 R2, [R1] ;  /* 0x0000000001027983 */ /* 0x003ea20000100a00 */
[----:B------:R-:W-:Y:S01]  /*9ba0*/  ULDC.64 UR4, c[0x0][0x650] ;  /* 0x0001940000047ab9 */ /* 0x000fe20000000a00 */
[----:B------:R0:W-:Y:S01]  /*9bb0*/  SYNCS.ARRIVE.TRANS64.A1T0 RZ, [R160+UR45], RZ ;  /* 0x000000ffa0ff79a7 */ /* 0x0001e2000810002d */
[----:B------:R-:W-:Y:S01]  /*9bc0*/  PRMT R0, RZ, 0x7610, R0 ;  /* 0x00007610ff007816 */ /* 0x000fe20000000000 */
[----:B------:R-:W-:Y:S02]  /*9bd0*/  IMAD.MOV.U32 R19, RZ, RZ, -0x1 ;  /* 0xffffffffff137424 */ /* 0x000fe400078e00ff */
[----:B-----5:R-:W-:Y:S01]  /*9be0*/  IMAD.MOV.U32 R22, RZ, RZ, -0x1 ;  /* 0xffffffffff167424 */ /* 0x020fe200078e00ff */
[----:B--2---:R-:W-:-:S04]  /*9bf0*/  LEA R18, P0, R2, R18, 0x1 ;  /* 0x0000001202127211 */ /* 0x004fc800078008ff */
[----:B------:R-:W-:Y:S01]  /*9c00*/  LEA.HI.X R17, R2, R17, R23, 0x1, P0 ;  /* 0x0000001102117211 */ /* 0x000fe200000f0c17 */
[----:B------:R-:W-:Y:S01]  /*9c10*/  IMAD.MOV.U32 R2, RZ, RZ, -0x1 ;  /* 0xffffffffff027424 */ /* 0x000fe200078e00ff */
[----:B------:R-:W-:-:S04]  /*9c20*/  ISETP.GE.U32.AND P0, PT, R18, UR4, PT ;  /* 0x0000000412007c0c */ /* 0x000fc8000bf06070 */
[----:B------:R-:W-:-:S13]  /*9c30*/  ISETP.GE.U32.AND.EX P0, PT, R17, UR5, PT, P0 ;  /* 0x0000000511007c0c */ /* 0x000fda000bf06100 */
[----:B0-----:R-:W-:Y:S05]  /*9c40*/  @P0 BRA `(.L_x_288) ;  /* 0x0000000400700947 */ /* 0x001fea0003800000 */
[----:B------:R-:W0:Y:S01]  /*9c50*/  S2R R10, SR_CTAID.X ;  /* 0x00000000000a7919 */ /* 0x000e220000002500 */
[----:B---34-:R-:W1:Y:S01]  /*9c60*/  LDC.64 R8, c[0x0][0x628] ;  /* 0x00018a00ff087b82 */ /* 0x018e620000000a00 */
[----:B------:R-:W-:Y:S01]  /*9c70*/  ULDC UR4, c[0x0][0x150] ;  /* 0x0000540000047ab9 */ /* 0x000fe20000000800 */
[----:B------:R-:W-:Y:S01]  /*9c80*/  IMAD.MOV.U32 R6, RZ, RZ, R18 ;  /* 0x000000ffff067224 */ /* 0x000fe200078e0012 */
[----:B------:R-:W2:Y:S01]  /*9c90*/  S2R R20, SR_CTAID.Y ;  /* 0x0000000000147919 */ /* 0x000ea20000002600 */
[----:B------:R-:W-:-:S04]  /*9ca0*/  IMAD.MOV.U32 R7, RZ, RZ, R17 ;  /* 0x000000ffff077224 */ /* 0x000fc800078e0011 */
[----:B------:R-:W3:Y:S08]  /*9cb0*/  LDC R15, c[0x0][0x144] ;  /* 0x00005100ff0f7b82 */ /* 0x000ef00000000800 */
[----:B------:R-:W4:Y:S08]  /*9cc0*/  LDC R0, c[0x0][0x630] ;  /* 0x00018c00ff007b82 */ /* 0x000f300000000800 */
[----:B------:R-:W2:Y:S01]  /*9cd0*/  LDC.64 R12, c[0x0][0x620] ;  /* 0x00018800ff0c7b82 */ /* 0x000ea20000000a00 */
[----:B-1----:R-:W-:-:S04]  /*9ce0*/  ISETP.NE.U32.AND P0, PT, R8, RZ, PT ;  /* 0x000000ff0800720c */ /* 0x002fc80003f05070 */
[----:B------:R-:W-:Y:S02]  /*9cf0*/  ISETP.NE.AND.EX P0, PT, R9, RZ, PT, P0 ;  /* 0x000000ff0900720c */ /* 0x000fe40003f05300 */
[----:B0-----:R-:W-:-:S05]  /*9d00*/  I2FP.F32.U32 R2, R10 ;  /* 0x0000000a00027245 */ /* 0x001fca0000201000 */
[----:B------:R-:W-:-:S04]  /*9d10*/  FMUL R2, R2, UR4 ;  /* 0x0000000402027c20 */ /* 0x000fc80008400000 */
[----:B------:R0:W1:Y:S02]  /*9d20*/  F2I.U32.TRUNC.NTZ R14, R2 ;  /* 0x00000002000e7305 */ /* 0x000064000020f000 */
[----:B---34-:R-:W-:Y:S05]  /*9d30*/  @!P0 BRA `(.L_x_289) ;  /* 0x0000000000288947 */ /* 0x018fea0003800000 */
[----:B------:R-:W3:Y:S02]  /*9d40*/  LDC R3, c[0x0][0x634] ;  /* 0x00018d00ff037b82 */ /* 0x000ee40000000800 */
[----:B---3--:R-:W-:-:S05]  /*9d50*/  IADD3 R7, P0, R18, R3, RZ ;  /* 0x0000000312077210 */ /* 0x008fca0007f1e0ff */
[----:B------:R-:W-:-:S04]  /*9d60*/  IMAD.X R11, RZ, RZ, R17, P0 ;  /* 0x000000ffff0b7224 */ /* 0x000fc800000e0611 */
[----:B0-----:R-:W-:-:S04]  /*9d70*/  IMAD.WIDE.U32 R2, R11, R8, RZ ;  /* 0x000000080b027225 */ /* 0x001fc800078e00ff */
[----:B------:R-:W-:-:S04]  /*9d80*/  IMAD.WIDE.U32 R4, P0, R7, R9, R2 ;  /* 0x0000000907047225 */ /* 0x000fc80007800002 */
[----:B------:R-:W-:-:S04]  /*9d90*/  IMAD.WIDE.U32 R2, R7, R8, RZ ;  /* 0x0000000807027225 */ /* 0x000fc800078e00ff */
[----:B------:R-:W-:Y:S01]  /*9da0*/  IMAD.X R7, RZ, RZ, RZ, P0 ;  /* 0x000000ffff077224 */ /* 0x000fe200000e06ff */
[----:B------:R-:W-:Y:S01]  /*9db0*/  IADD3 RZ, P0, R3, R4, RZ ;  /* 0x0000000403ff7210 */ /* 0x000fe20007f1e0ff */
[----:B------:R-:W-:-:S04]  /*9dc0*/  IMAD.MOV.U32 R6, RZ, RZ, R5 ;  /* 0x000000ffff067224 */ /* 0x000fc800078e0005 */
[----:B------:R-:W-:-:S08]  /*9dd0*/  IMAD.WIDE.U32.X R6, R11, R9, R6, P0 ;  /* 0x000000090b067225 */ /* 0x000fd000000e0406 */
.L_x_289:
[----:B------:R-:W3:Y:S01]  /*9de0*/  LDC.64 R26, c[0x0][0x640] ;  /* 0x00019000ff1a7b82 */ /* 0x000ee20000000a00 */
[-C--:B------:R-:W-:Y:S01]  /*9df0*/  SHF.R.U64 R11, R6, R0.reuse, R7 ;  /* 0x00000000060b7219 */ /* 0x080fe20000001207 */
[----:B------:R-:W-:Y:S01]  /*9e00*/  IMAD.MOV.U32 R19, RZ, RZ, R17 ;  /* 0x000000ffff137224 */ /* 0x000fe200078e0011 */
[----:B------:R-:W-:Y:S01]  /*9e10*/  SHF.R.U32.HI R0, RZ, R0, R7 ;  /* 0x00000000ff007219 */ /* 0x000fe20000011607 */
[----:B-1----:R-:W-:Y:S01]  /*9e20*/  IMAD.MOV R14, RZ, RZ, -R14 ;  /* 0x000000ffff0e7224 */ /* 0x002fe200078e0a0e */
[----:B------:R-:W-:Y:S01]  /*9e30*/  IADD3 R5, P0, RZ, -R11, RZ ;  /* 0x8000000bff057210 */ /* 0x000fe20007f1e0ff */
[----:B------:R-:W-:Y:S01]  /*9e40*/  ULDC UR4, c[0x0][0x154] ;  /* 0x0000550000047ab9 */ /* 0x000fe20000000800 */
[----:B------:R-:W-:Y:S01]  /*9e50*/  IMAD.MOV.U32 R7, RZ, RZ, 0x1 ;  /* 0x00000001ff077424 */ /* 0x000fe200078e00ff */
[----:B------:R-:W1:Y:S01]  /*9e60*/  LDC R4, c[0x0][0x618] ;  /* 0x00018600ff047b82 */ /* 0x000e620000000800 */
[----:B------:R-:W-:Y:S02]  /*9e70*/  IMAD R22, R15, R14, R10 ;  /* 0x0000000e0f167224 */ /* 0x000fe400078e020a */
[----:B------:R-:W-:-:S04]  /*9e80*/  IMAD.X R3, RZ, RZ, ~R0, P0 ;  /* 0x000000ffff037224 */ /* 0x000fc800000e0e00 */
[-C--:B--2---:R-:W-:Y:S01]  /*9e90*/  IMAD R0, R3, R12.reuse, RZ ;  /* 0x0000000c03007224 */ /* 0x084fe200078e02ff */
[----:B------:R-:W2:Y:S01]  /*9ea0*/  LDC R6, c[0x0][0x608] ;  /* 0x00018200ff067b82 */ /* 0x000ea20000000800 */
[----:B0-----:R-:W-:-:S04]  /*9eb0*/  IMAD.WIDE.U32 R2, R5, R12, R18 ;  /* 0x0000000c05027225 */ /* 0x001fc800078e0012 */
[----:B------:R-:W-:Y:S01]  /*9ec0*/  IMAD R5, R5, R13, R0 ;  /* 0x0000000d05057224 */ /* 0x000fe200078e0200 */
[----:B------:R-:W-:Y:S02]  /*9ed0*/  I2FP.F32.U32 R0, R20 ;  /* 0x0000001400007245 */ /* 0x000fe40000201000 */
[----:B------:R-:W0:Y:S01]  /*9ee0*/  LDC R24, c[0x0][0x658] ;  /* 0x00019600ff187b82 */ /* 0x000e220000000800 */
[----:B------:R-:W-:Y:S01]  /*9ef0*/  IMAD.IADD R3, R3, 0x1, R5 ;  /* 0x0000000103037824 */ /* 0x000fe200078e0205 */
[----:B---3--:R-:W-:Y:S01]  /*9f00*/  ISETP.NE.U32.AND P0, PT, R26, RZ, PT ;  /* 0x000000ff1a00720c */ /* 0x008fe20003f05070 */
[----:B------:R-:W-:Y:S01]  /*9f10*/  FMUL R0, R0, UR4 ;  /* 0x0000000400007c20 */ /* 0x000fe20008400000 */
[----:B------:R-:W-:Y:S02]  /*9f20*/  IMAD.MOV.U32 R5, RZ, RZ, -0x1 ;  /* 0xffffffffff057424 */ /* 0x000fe400078e00ff */
[----:B------:R-:W-:Y:S01]  /*9f30*/  ISETP.NE.AND.EX P0, PT, R27, RZ, PT, P0 ;  /* 0x000000ff1b00720c */ /* 0x000fe20003f05300 */
[----:B------:R3:W4:Y:S01]  /*9f40*/  F2I.U32.TRUNC.NTZ R12, R0 ;  /* 0x00000000000c7305 */ /* 0x000722000020f000 */
[----:B------:R-:W3:Y:S01]  /*9f50*/  LDC R15, c[0x0][0x148] ;  /* 0x00005200ff0f7b82 */ /* 0x000ee20000000800 */
[----:B-1----:R-:W-:-:S02]  /*9f60*/  SHF.R.U64 R10, R2, R4, R3 ;  /* 0x00000004020a7219 */ /* 0x002fc40000001203 */
[----:B------:R-:W-:-:S05]  /*9f70*/  SHF.R.U32.HI R3, RZ, R4, R3 ;  /* 0x00000004ff037219 */ /* 0x000fca0000011603 */
[----:B------:R-:W1:Y:S01]  /*9f80*/  LDC R14, c[0x0][0x600] ;  /* 0x00018000ff0e7b82 */ /* 0x000e620000000800 */
[-CC-:B--2---:R-:W-:Y:S02]  /*9f90*/  SHF.R.U64 R8, R10, R6.reuse, R3.reuse ;  /* 0x000000060a087219 */ /* 0x184fe40000001203 */
[----:B------:R-:W-:-:S05]  /*9fa0*/  SHF.R.U32.HI R3, RZ, R6, R3 ;  /* 0x00000006ff037219 */ /* 0x000fca0000011603 */
[----:B------:R-:W2:Y:S01]  /*9fb0*/  LDC R21, c[0x0][0x648] ;  /* 0x00019200ff157b82 */ /* 0x000ea20000000800 */
[-CC-:B0-----:R-:W-:Y:S02]  /*9fc0*/  SHF.R.U64 R13, R8, R24.reuse, R3.reuse ;  /* 0x00000018080d7219 */ /* 0x181fe40000001203 */
[-C--:B------:R-:W-:Y:S02]  /*9fd0*/  SHF.L.U32 R5, R5, R24.reuse, RZ ;  /* 0x0000001805057219 */ /* 0x080fe400000006ff */
[-C--:B------:R-:W-:Y:S01]  /*9fe0*/  SHF.R.U32.HI R3, RZ, R24.reuse, R3 ;  /* 0x00000018ff037219 */ /* 0x080fe20000011603 */
[----:B------:R-:W-:Y:S01]  /*9ff0*/  IMAD.MOV.U32 R2, RZ, RZ, R13 ;  /* 0x000000ffff027224 */ /* 0x000fe200078e000d */
[----:B------:R-:W-:Y:S01]  /*a000*/  SHF.L.U32 R24, R7, R24, RZ ;  /* 0x0000001807187219 */ /* 0x000fe200000006ff */
[----:B------:R-:W0:Y:S01]  /*a010*/  LDC R25, c[0x0][0x638] ;  /* 0x00018e00ff197b82 */ /* 0x000e220000000800 */
[----:B------:R-:W-:-:S07]  /*a020*/  LOP3.LUT R19, RZ, R5, RZ, 0x33, !PT ;  /* 0x00000005ff137212 */ /* 0x000fce00078e33ff */
[----:B------:R-:W0:Y:S01]  /*a030*/  LDC R28, c[0x0][0x610] ;  /* 0x00018400ff1c7b82 */ /* 0x000e220000000800 */
[----:B----4-:R-:W-:Y:S05]  /*a040*/  @!P0 BRA `(.L_x_290) ;  /* 0x0000000000288947 */ /* 0x010fea0003800000 */
[----:B---3--:R-:W3:Y:S02]  /*a050*/  LDC R0, c[0x0][0x64c] ;  /* 0x00019300ff007b82 */ /* 0x008ee40000000800 */
[----:B---3--:R-:W-:-:S05]  /*a060*/  IADD3 R7, P0, R13, R0, RZ ;  /* 0x000000000d077210 */ /* 0x008fca0007f1e0ff */
        /* <DEDUP_REMOVED lines=8> */
.L_x_290:
[----:B------:R-:W4:Y:S01]  /*a0f0*/  LDC R4, c[0x0][0x65c] ;  /* 0x00019700ff047b82 */ /* 0x000f220000000800 */
[----:B--23--:R-:W-:Y:S01]  /*a100*/  SHF.R.U64 R0, R2, R21, R3 ;  /* 0x0000001502007219 */ /* 0x00cfe20000001203 */
[----:B-1----:R-:W-:Y:S01]  /*a110*/  VIADD R3, R14, 0xffffffff ;  /* 0xffffffff0e037836 */ /* 0x002fe20000000000 */
[----:B------:R-:W-:Y:S01]  /*a120*/  LOP3.LUT R19, R8, R19, RZ, 0xc0, !PT ;  /* 0x0000001308137212 */ /* 0x000fe200078ec0ff */
[----:B------:R-:W-:Y:S02]  /*a130*/  IMAD.MOV R12, RZ, RZ, -R12 ;  /* 0x000000ffff0c7224 */ /* 0x000fe400078e0a0c */
[----:B------:R-:W-:Y:S01]  /*a140*/  IMAD.MOV R2, RZ, RZ, -R0 ;  /* 0x000000ffff027224 */ /* 0x000fe200078e0a00 */
[----:B------:R-:W-:Y:S01]  /*a150*/  LOP3.LUT R3, R10, R3, RZ, 0xc0, !PT ;  /* 0x000000030a037212 */ /* 0x000fe200078ec0ff */
[----:B------:R-:W-:Y:S02]  /*a160*/  IMAD R19, R24, R0, R19 ;  /* 0x0000000018137224 */ /* 0x000fe400078e0213 */
[----:B0-----:R-:W-:-:S04]  /*a170*/  IMAD R0, R2, R25, R13 ;  /* 0x0000001902007224 */ /* 0x001fc800078e020d */
[----:B------:R-:W-:Y:S01]  /*a180*/  IMAD R2, R0, R14, R3 ;  /* 0x0000000e00027224 */ /* 0x000fe200078e0203 */
[----:B----4-:R-:W-:Y:S01]  /*a190*/  ISETP.NE.AND P0, PT, R4, 0x1, PT ;  /* 0x000000010400780c */ /* 0x010fe20003f05270 */
[----:B------:R-:W-:-:S05]  /*a1a0*/  IMAD.MOV.U32 R4, RZ, RZ, 0x1 ;  /* 0x00000001ff047424 */ /* 0x000fca00078e00ff */
[----:B------:R-:W-:-:S07]  /*a1b0*/  PRMT R0, R4, 0x7610, R0 ;  /* 0x0000761004007816 */ /* 0x000fce0000000000 */
[----:B------:R-:W-:-:S04]  /*a1c0*/  @P0 IMAD R22, R15, R12, R20 ;  /* 0x0000000c0f160224 */ /* 0x000fc800078e0214 */
[----:B------:R-:W-:-:S05]  /*a1d0*/  IMAD R19, R19, R28, R22 ;  /* 0x0000001c13137224 */ /* 0x000fca00078e0216 */
[----:B------:R-:W-:Y:S02]  /*a1e0*/  SEL R22, R2, R19, !P0 ;  /* 0x0000001302167207 */ /* 0x000fe40004000000 */
[----:B------:R-:W-:Y:S01]  /*a1f0*/  SEL R19, R19, R2, !P0 ;  /* 0x0000000213137207 */ /* 0x000fe20004000000 */
[----:B------:R-:W-:-:S07]  /*a200*/  IMAD.MOV.U32 R2, RZ, RZ, R11 ;  /* 0x000000ffff027224 */ /* 0x000fce00078e000b */
.L_x_288:
[----:B------:R-:W-:Y:S02]  /*a210*/  LOP3.LUT P0, RZ, R0, 0xff, RZ, 0xc0, !PT ;  /* 0x000000ff00ff7812 */ /* 0x000fe4000780c0ff */
[----:B------:R-:W-:-:S11]  /*a220*/  LOP3.LUT R173, R173, 0x1, RZ, 0x3c, !PT ;  /* 0x00000001adad7812 */ /* 0x000fd600078e3cff */
[----:B------:R-:W-:Y:S05]  /*a230*/  @P0 BRA `(.L_x_291) ;  /* 0xffffff7000c00947 */ /* 0x000fea000383ffff */
[----:B------:R-:W-:Y:S05]  /*a240*/  EXIT ;  /* 0x000000000000794d */ /* 0x000fea0003800000 */
.L_x_14:
[----:B------:R-:W-:-:S08]  /*a250*/  ISETP.NE.AND P0, PT, R0, RZ, PT ;  /* 0x000000ff0000720c */ /* 0x000fd00003f05270 */
[----:B0-----:R-:W0:-:S00]  /*a260*/  USETMAXREG.DEALLOC.CTAPOOL 0x28 ;  /* 0x00000028000079c8 */ /* 0x001e0000080e0500 */
[----:B------:R-:W-:Y:S05]  /*a270*/  @P0 EXIT ;  /* 0x000000000000094d */ /* 0x000fea0003800000 */
[----:B0-----:R-:W-:Y:S01]  /*a280*/  LOP3.LUT P0, RZ, R8, 0xff, RZ, 0xc0, !PT ;  /* 0x000000ff08ff7812 */ /* 0x001fe2000780c0ff */
[----:B------:R-:W-:Y:S02]  /*a290*/  IMAD.MOV.U32 R0, RZ, RZ, 0x1 ;  /* 0x00000001ff007424 */ /* 0x000fe400078e00ff */
[----:B------:R-:W-:-:S10]  /*a2a0*/  IMAD.MOV.U32 R7, RZ, RZ, RZ ;  /* 0x000000ffff077224 */ /* 0x000fd400078e00ff */
[----:B------:R-:W-:Y:S05]  /*a2b0*/  @!P0 BRA `(.L_x_292) ;  /* 0x0000000c001c8947 */ /* 0x000fea0003800000 */
[----:B------:R-:W-:Y:S01]  /*a2c0*/  LOP3.LUT P0, RZ, R4, 0x1f, RZ, 0xc0, !PT ;  /* 0x0000001f04ff7812 */ /* 0x000fe2000780c0ff */
[----:B------:R-:W-:Y:S01]  /*a2d0*/  ULDC UR5, c[0x0][0x658] ;  /* 0x0001960000057ab9 */ /* 0x000fe20000000800 */
[----:B------:R-:W-:Y:S01]  /*a2e0*/  UMOV UR6, 0xffffffff ;  /* 0xffffffff00067882 */ /* 0x000fe20000000000 */
[----:B------:R-:W-:Y:S01]  /*a2f0*/  BSSY B0, `(.L_x_292) ;  /* 0x00000c3000007945 */ /* 0x000fe20003800000 */
[----:B------:R-:W-:Y:S01]  /*a300*/  USHF.L.U32 UR6, UR6, UR5, URZ ;  /* 0x0000000506067299 */ /* 0x000fe2000800063f */
[C---:B------:R-:W-:Y:S01]  /*a310*/  ISETP.NE.AND P2, PT, R3.reuse, RZ, PT ;  /* 0x000000ff0300720c */ /* 0x040fe20003f45270 */
[----:B------:R-:W-:Y:S01]  /*a320*/  IMAD.MOV.U32 R8, RZ, RZ, 0x1 ;  /* 0x00000001ff087424 */ /* 0x000fe200078e00ff */
[----:B------:R-:W-:Y:S01]  /*a330*/  ISETP.NE.OR P0, PT, R3, RZ, !P0 ;  /* 0x000000ff0300720c */ /* 0x000fe20004705670 */
[----:B------:R-:W-:Y:S01]  /*a340*/  IMAD.MOV.U32 R0, RZ, RZ, 0x1 ;  /* 0x00000001ff007424 */ /* 0x000fe200078e00ff */
[----:B------:R-:W-:Y:S01]  /*a350*/  LOP3.LUT R6, R16, 0x2, RZ, 0xfc, !PT ;  /* 0x0000000210067812 */ /* 0x000fe200078efcff */
[----:B------:R-:W-:Y:S01]  /*a360*/  IMAD.MOV.U32 R7, RZ, RZ, RZ ;  /* 0x000000ffff077224 */ /* 0x000fe200078e00ff */
[----:B------:R-:W-:Y:S01]  /*a370*/  ULDC UR4, c[0x0][0x600] ;  /* 0x0001800000047ab9 */ /* 0x000fe20000000800 */
[----:B------:R-:W-:Y:S01]  /*a380*/  UMOV UR7, 0x1 ;  /* 0x0000000100077882 */ /* 0x000fe20000000000 */
[----:B------:R-:W-:-:S02]  /*a390*/  UIADD3 UR19, UR40, 0x1, URZ ;  /* 0x0000000128137890 */ /* 0x000fc4000fffe03f */
[----:B------:R-:W-:Y:S02]  /*a3a0*/  UIADD3 UR15, UR4, -0x1, URZ ;  /* 0xffffffff040f7890 */ /* 0x000fe4000fffe03f */
[----:B------:R-:W-:Y:S02]  /*a3b0*/  USHF.L.U32 UR17, UR7, UR5, URZ ;  /* 0x0000000507117299 */ /* 0x000fe4000800063f */
[----:B------:R-:W-:Y:S01]  /*a3c0*/  ULOP3.LUT UR16, URZ, UR6, URZ, 0x33, !UPT ;  /* 0x000000063f107292 */ /* 0x000fe2000f8e333f */
[----:B------:R-:W-:-:S11]  /*a3d0*/  ULDC.64 UR20, c[0x0][0x198] ;  /* 0x0000660000147ab9 */ /* 0x000fd60000000a00 */
.L_x_304:
[----:B------:R-:W-:-:S03]  /*a3e0*/  UMOV UR4, 0xffffffff ;  /* 0xffffffff00047882 */ /* 0x000fc60000000000 */
[----:B------:R-:W-:Y:S05]  /*a3f0*/  BRA.DIV UR4, `(.L_x_293) ;  /* 0x0000001204dc7947 */ /* 0x000fea000b800000 */
[----:B------:R-:W-:-:S13]  /*a400*/  ELECT P6, URZ, PT ;  /* 0x00000000003f782f */ /* 0x000fda00038c0000 */
.L_x_324:
[----:B------:R-:W0:Y:S01]  /*a410*/  LDC R3, c[0x0][0x28c] ;  /* 0x0000a300ff037b82 */ /* 0x000e220000000800 */
[----:B------:R-:W-:Y:S01]  /*a420*/  BSSY B1, `(.L_x_294) ;  /* 0x0000037000017945 */ /* 0x000fe20003800000 */
[----:B0-----:R-:W-:-:S13]  /*a430*/  ISETP.LT.OR P6, PT, R3, 0x1, !P6 ;  /* 0x000000010300780c */ /* 0x001fda00077c1670 */
[----:B------:R-:W-:Y:S05]  /*a440*/  @P6 BRA `(.L_x_295) ;  /* 0x0000000000d06947 */ /* 0x000fea0003800000 */
[----:B------:R-:W-:Y:S02]  /*a450*/  IMAD.SHL.U32 R22, R22, 0x100, RZ ;  /* 0x0000010016167824 */ /* 0x000fe400078e00ff */
[----:B------:R-:W-:Y:S02]  /*a460*/  IMAD.SHL.U32 R19, R19, 0x40, RZ ;  /* 0x0000004013137824 */ /* 0x000fe400078e00ff */
[----:B------:R-:W-:Y:S02]  /*a470*/  IMAD.MOV.U32 R12, RZ, RZ, RZ ;  /* 0x000000ffff0c7224 */ /* 0x000fe400078e00ff */
[----:B------:R-:W-:Y:S02]  /*a480*/  IMAD.U32 R13, RZ, RZ, UR19 ;  /* 0x00000013ff0d7e24 */ /* 0x000fe4000f8e00ff */
[----:B------:R-:W-:Y:S02]  /*a490*/  IMAD.MOV.U32 R3, RZ, RZ, R0 ;  /* 0x000000ffff037224 */ /* 0x000fe400078e0000 */
[----:B------:R-:W-:-:S07]  /*a4a0*/  IMAD.MOV.U32 R4, RZ, RZ, R7 ;  /* 0x000000ffff047224 */ /* 0x000fce00078e0007 */
.L_x_299:
[----:B------:R-:W0:Y:S01]  /*a4b0*/  S2R R10, SR_CgaCtaId ;  /* 0x00000000000a7919 */ /* 0x000e220000008800 */
[----:B------:R-:W-:Y:S01]  /*a4c0*/  MOV R5, 0x400 ;  /* 0x0000040000057802 */ /* 0x000fe20000000f00 */
[----:B------:R-:W1:Y:S03]  /*a4d0*/  @!P2 LDC R9, c[0x0][0x500] ;  /* 0x00014000ff09ab82 */ /* 0x000e660000000800 */
[----:B0-----:R-:W-:Y:S02]  /*a4e0*/  LEA R11, R10, R5, 0x18 ;  /* 0x000000050a0b7211 */ /* 0x001fe400078ec0ff */
[----:B------:R-:W-:-:S03]  /*a4f0*/  SHF.L.U32 R5, R3, 0x1f, RZ ;  /* 0x0000001f03057819 */ /* 0x000fc600000006ff */
[----:B------:R-:W-:-:S04]  /*a500*/  IMAD R10, R4, 0x8, R11 ;  /* 0x00000008040a7824 */ /* 0x000fc800078e020b */
[----:B------:R-:W0:Y:S02]  /*a510*/  SYNCS.PHASECHK.TRANS64.TRYWAIT P1, [R10+URZ+0x58], R5 ;  /* 0x000058050a0075a7 */ /* 0x000e24000802017f */
[----:B01----:R-:W-:Y:S05]  /*a520*/  @!P1 BRA `(.L_x_296) ;  /* 0x0000001000b09947 */ /* 0x003fea0003800000 */
.L_x_325:
[----:B0-----:R-:W-:Y:S01]  /*a530*/  PRMT R5, R6, 0x9910, RZ ;  /* 0x0000991006057816 */ /* 0x001fe200000000ff */
[----:B------:R0:W-:Y:S03]  /*a540*/  @!P2 SYNCS.ARRIVE.TRANS64 RZ, [R10+URZ], R9 ;  /* 0x000000090affa9a7 */ /* 0x0001e6000800003f */
[----:B------:R-:W-:-:S13]  /*a550*/  ISETP.NE.AND P1, PT, R5, 0x2, PT ;  /* 0x000000020500780c */ /* 0x000fda0003f25270 */
[----:B0-----:R-:W-:Y:S05]  /*a560*/  @P1 BRA `(.L_x_297) ;  /* 0x0000000000041947 */ /* 0x001fea0003800000 */
[----:B------:R-:W-:Y:S01]  /*a570*/  BPT.TRAP 0x1 ;  /* 0x000000040000795c */ /* 0x000fe20000300000 */
.L_x_297:
[----:B------:R-:W-:Y:S05]  /*a580*/  @P0 BRA `(.L_x_298) ;  /* 0x0000000000040947 */ /* 0x000fea0003800000 */
[----:B------:R-:W-:Y:S01]  /*a590*/  BPT.TRAP 0x1 ;  /* 0x000000040000795c */ /* 0x000fe20000300000 */
.L_x_298:
[--C-:B------:R-:W-:Y:S01]  /*a5a0*/  IMAD R5, R4, 0x1000, R11.reuse ;  /* 0x0000100004057824 */ /* 0x100fe200078e020b */
[----:B------:R-:W-:Y:S01]  /*a5b0*/  R2UR UR9, R10 ;  /* 0x000000000a0972ca */ /* 0x000fe200000e0000 */
[C---:B------:R-:W-:Y:S01]  /*a5c0*/  IMAD R11, R4.reuse, 0x4000, R11 ;  /* 0x00004000040b7824 */ /* 0x040fe200078e020b */
[----:B------:R-:W-:Y:S01]  /*a5d0*/  UIADD3 UR4, UP0, UR20, 0xf0, URZ ;  /* 0x000000f014047890 */ /* 0x000fe2000ff1e03f */
[----:B------:R-:W-:Y:S01]  /*a5e0*/  VIADD R13, R13, 0xffffffff ;  /* 0xffffffff0d0d7836 */ /* 0x000fe20000000000 */
[----:B------:R-:W-:Y:S01]  /*a5f0*/  R2UR UR5, R5 ;  /* 0x00000000050572ca */ /* 0x000fe200000e0000 */
[----:B------:R-:W-:Y:S01]  /*a600*/  UIADD3 UR22, UP1, UR20, 0x1f0, URZ ;  /* 0x000001f014167890 */ /* 0x000fe2000ff3e03f */
[----:B------:R-:W-:Y:S01]  /*a610*/  R2UR UR8, R11 ;  /* 0x000000000b0872ca */ /* 0x000fe200000e0000 */
[----:B------:R-:W-:Y:S01]  /*a620*/  VIADD R4, R4, 0x1 ;  /* 0x0000000104047836 */ /* 0x000fe20000000000 */
[----:B------:R-:W-:Y:S01]  /*a630*/  R2UR UR11, R19 ;  /* 0x00000000130b72ca */ /* 0x000fe200000e0000 */
[----:B------:R-:W-:Y:S01]  /*a640*/  UIADD3.X UR23, URZ, UR21, URZ, UP1, !UPT ;  /* 0x000000153f177290 */ /* 0x000fe20008ffe43f */
[----:B------:R-:W-:Y:S01]  /*a650*/  R2UR UR10, R12 ;  /* 0x000000000c0a72ca */ /* 0x000fe200000e0000 */
[----:B------:R-:W-:Y:S01]  /*a660*/  UMOV UR6, 0x0 ;  /* 0x0000000000067882 */ /* 0x000fe20000000000 */
[----:B------:R-:W-:Y:S01]  /*a670*/  R2UR UR12, R2 ;  /* 0x00000000020c72ca */ /* 0x000fe200000e0000 */
[----:B------:R-:W-:Y:S01]  /*a680*/  UMOV UR7, 0x10000000 ;  /* 0x1000000000077882 */ /* 0x000fe20000000000 */
[----:B------:R-:W-:Y:S01]  /*a690*/  R2UR UR18, R22 ;  /* 0x00000000161272ca */ /* 0x000fe200000e0000 */
[----:B------:R-:W-:Y:S01]  /*a6a0*/  VIADD R12, R12, 0x20 ;  /* 0x000000200c0c7836 */ /* 0x000fe20000000000 */
[----:B------:R-:W-:Y:S01]  /*a6b0*/  ISETP.GT.AND P3, PT, R13, 0x1, PT ;  /* 0x000000010d00780c */ /* 0x000fe20003f64270 */
[----:B------:R-:W-:Y:S01]  /*a6c0*/  UIADD3 UR13, UR5, 0x180, URZ ;  /* 0x00000180050d7890 */ /* 0x000fe2000fffe03f */
[----:B------:R-:W-:Y:S01]  /*a6d0*/  ISETP.NE.AND P1, PT, R4, 0xb, PT ;  /* 0x0000000b0400780c */ /* 0x000fe20003f25270 */
[----:B------:R-:W-:-:S02]  /*a6e0*/  UIADD3.X UR5, URZ, UR21, URZ, UP0, !UPT ;  /* 0x000000153f057290 */ /* 0x000fc400087fe43f */
[----:B------:R-:W-:Y:S01]  /*a6f0*/  UIADD3 UR14, UR8, 0xb180, URZ ;  /* 0x0000b180080e7890 */ /* 0x000fe2000fffe03f */
[----:B------:R-:W-:Y:S02]  /*a700*/  SEL R10, RZ, 0x1, P1 ;  /* 0x00000001ff0a7807 */ /* 0x000fe40000800000 */
[----:B------:R-:W-:Y:S01]  /*a710*/  UMOV UR8, UR13 ;  /* 0x0000000d00087c82 */ /* 0x000fe20008000000 */
[----:B------:R-:W-:Y:S02]  /*a720*/  SEL R4, R4, RZ, P1 ;  /* 0x000000ff04047207 */ /* 0x000fe40000800000 */
[----:B------:R-:W-:Y:S01]  /*a730*/  LOP3.LUT R3, R3, R10, RZ, 0x3c, !PT ;  /* 0x0000000a03037212 */ /* 0x000fe200078e3cff */
[----:B------:R0:W-:Y:S02]  /*a740*/  UTMALDG.3D [UR8], [UR4], desc[UR6] ;  /* 0x00000608040075b4 */ /* 0x0001e40008011000 */
[----:B0-----:R-:W-:Y:S01]  /*a750*/  UMOV UR8, UR14 ;  /* 0x0000000e00087c82 */ /* 0x001fe20008000000 */
[----:B------:R-:W-:-:S02]  /*a760*/  UMOV UR11, UR18 ;  /* 0x00000012000b7c82 */ /* 0x000fc40008000000 */
[----:B------:R0:W-:Y:S02]  /*a770*/  UTMALDG.3D [UR8], [UR22], desc[UR6] ;  /* 0x00000608160075b4 */ /* 0x0001e40008011000 */
[----:B0-----:R-:W-:Y:S05]  /*a780*/  @P3 BRA `(.L_x_299) ;  /* 0xfffffffc00483947 */ /* 0x001fea000383ffff */
.L_x_295:
[----:B------:R-:W-:Y:S05]  /*a790*/  BSYNC B1 ;  /* 0x0000000000017941 */ /* 0x000fea0003800000 */
.L_x_294:
[----:B------:R-:W2:Y:S01]  /*a7a0*/  LDL.64 R10, [R1] ;  /* 0x00000000010a7983 */ /* 0x000ea20000100a00 */
[----:B------:R-:W-:Y:S01]  /*a7b0*/  LOP3.LUT P4, RZ, R8, 0xff, RZ, 0xc0, !PT ;  /* 0x000000ff08ff7812 */ /* 0x000fe2000788c0ff */
[----:B------:R-:W-:Y:S01]  /*a7c0*/  VIADD R4, R7, UR40 ;  /* 0x0000002807047c36 */ /* 0x000fe20008000000 */
[----:B------:R-:W-:Y:S01]  /*a7d0*/  ULDC.64 UR4, c[0x0][0x650] ;  /* 0x0001940000047ab9 */ /* 0x000fe20000000a00 */
[----:B------:R-:W-:Y:S01]  /*a7e0*/  IMAD.U32 R7, RZ, RZ, UR40 ;  /* 0x00000028ff077e24 */ /* 0x000fe2000f8e00ff */
[----:B------:R-:W-:Y:S01]  /*a7f0*/  UISETP.GE.U32.AND UP0, UPT, UR40, 0xb, UPT ;  /* 0x0000000b2800788c */ /* 0x000fe2000bf06070 */
[----:B------:R-:W-:Y:S01]  /*a800*/  BSSY B1, `(.L_x_300) ;  /* 0x000006f000017945 */ /* 0x000fe20003800000 */
[----:B------:R-:W-:Y:S01]  /*a810*/  ISETP.GT.U32.AND P1, PT, R4, 0xa, PT ;  /* 0x0000000a0400780c */ /* 0x000fe20003f24070 */
[----:B------:R-:W-:Y:S01]  /*a820*/  IMAD.MOV.U32 R19, RZ, RZ, -0x1 ;  /* 0xffffffffff137424 */ /* 0x000fe200078e00ff */
[----:B------:R-:W-:Y:S01]  /*a830*/  PRMT R8, RZ, 0x7610, R8 ;  /* 0x00007610ff087816 */ /* 0x000fe20000000008 */
[----:B------:R-:W-:Y:S01]  /*a840*/  IMAD.MOV.U32 R22, RZ, RZ, -0x1 ;  /* 0xffffffffff167424 */ /* 0x000fe200078e00ff */
[----:B------:R-:W-:-:S02]  /*a850*/  ISETP.LT.U32.AND P1, PT, R7, 0xb, P1 ;  /* 0x0000000b0700780c */ /* 0x000fc40000f21070 */
[----:B------:R-:W-:Y:S01]  /*a860*/  PLOP3.LUT P3, PT, PT, PT, UP0, 0x80, 0x0 ;  /* 0x000000000000781c */ /* 0x000fe20003f6f008 */
[----:B------:R-:W0:Y:S01]  /*a870*/  @P4 S2R R3, SR_CgaCtaId ;  /* 0x0000000000034919 */ /* 0x000e220000008800 */
[----:B------:R-:W-:-:S04]  /*a880*/  @P4 MOV R2, 0x400 ;  /* 0x0000040000024802 */ /* 0x000fc80000000f00 */
[----:B0-----:R-:W-:Y:S01]  /*a890*/  @P4 LEA R5, R3, R2, 0x18 ;  /* 0x0000000203054211 */ /* 0x001fe200078ec0ff */
[----:B------:R-:W-:-:S03]  /*a8a0*/  IMAD.WIDE.U32 R2, R4, -0x45d1745d, RZ ;  /* 0xba2e8ba304027825 */ /* 0x000fc600078e00ff */
[----:B------:R0:W-:Y:S01]  /*a8b0*/  @P4 SYNCS.ARRIVE.TRANS64.A1T0 RZ, [R5+URZ+0xe8], RZ ;  /* 0x0000e8ff05ff49a7 */ /* 0x0001e2000810003f */
[----:B------:R-:W-:Y:S01]  /*a8c0*/  IMAD.MOV.U32 R2, RZ, RZ, -0x1 ;  /* 0xffffffffff027424 */ /* 0x000fe200078e00ff */
[----:B0-----:R-:W-:Y:S02]  /*a8d0*/  SHF.R.U32.HI R5, RZ, 0x3, R3 ;  /* 0x00000003ff057819 */ /* 0x001fe40000011603 */
[----:B------:R-:W-:-:S03]  /*a8e0*/  SEL R3, RZ, 0x1, !P1 ;  /* 0x00000001ff037807 */ /* 0x000fc60004800000 */
[----:B------:R-:W-:Y:S01]  /*a8f0*/  IMAD R7, R5, -0xb, R4 ;  /* 0xfffffff505077824 */ /* 0x000fe200078e0204 */
[----:B------:R-:W-:Y:S02]  /*a900*/  LOP3.LUT R0, R0, R3, RZ, 0x3c, !PT ;  /* 0x0000000300007212 */ /* 0x000fe400078e3cff */
[----:B------:R-:W-:Y:S02]  /*a910*/  PRMT R3, RZ, 0x7610, R3 ;  /* 0x00007610ff037816 */ /* 0x000fe40000000003 */
[----:B------:R-:W-:Y:S02]  /*a920*/  @P3 LOP3.LUT R0, R0, 0x1, R5, 0x78, !PT ;  /* 0x0000000100003812 */ /* 0x000fe400078e7805 */
[----:B--2---:R-:W-:-:S04]  /*a930*/  IADD3 R18, P4, R18, R10, RZ ;  /* 0x0000000a12127210 */ /* 0x004fc80007f9e0ff */
[----:B------:R-:W-:Y:S01]  /*a940*/  ISETP.GE.U32.AND P1, PT, R18, UR4, PT ;  /* 0x0000000412007c0c */ /* 0x000fe2000bf26070 */
[----:B------:R-:W-:-:S05]  /*a950*/  IMAD.X R17, R17, 0x1, R23, P4 ;  /* 0x0000000111117824 */ /* 0x000fca00020e0617 */
[----:B------:R-:W-:-:S13]  /*a960*/  ISETP.GE.U32.AND.EX P1, PT, R17, UR5, PT, P1 ;  /* 0x0000000511007c0c */ /* 0x000fda000bf26110 */
[----:B------:R-:W-:Y:S05]  /*a970*/  @P1 BRA `(.L_x_301) ;  /* 0x00000004005c1947 */ /* 0x000fea0003800000 */
[----:B------:R-:W0:Y:S01]  /*a980*/  S2R R11, SR_CTAID.X ;  /* 0x00000000000b7919 */ /* 0x000e220000002500 */
[----:B------:R-:W-:Y:S01]  /*a990*/  ULDC.64 UR4, c[0x0][0x628] ;  /* 0x00018a0000047ab9 */ /* 0x000fe20000000a00 */
[----:B------:R-:W1:Y:S01]  /*a9a0*/  LDC R12, c[0x0][0x144] ;  /* 0x00005100ff0c7b82 */ /* 0x000e620000000800 */
[----:B------:R-:W-:Y:S01]  /*a9b0*/  ISETP.NE.U32.AND P1, PT, RZ, UR4, PT ;  /* 0x00000004ff007c0c */ /* 0x000fe2000bf25070 */
[----:B------:R-:W2:Y:S01]  /*a9c0*/  S2R R9, SR_CTAID.Y ;  /* 0x0000000000097919 */ /* 0x000ea20000002600 */
[----:B------:R-:W-:Y:S01]  /*a9d0*/  ULDC UR6, c[0x0][0x150] ;  /* 0x0000540000067ab9 */ /* 0x000fe20000000800 */
[----:B------:R-:W-:Y:S01]  /*a9e0*/  ULDC UR7, c[0x0][0x630] ;  /* 0x00018c0000077ab9 */ /* 0x000fe20000000800 */
[----:B------:R-:W-:Y:S01]  /*a9f0*/  ISETP.NE.AND.EX P1, PT, RZ, UR5, PT, P1 ;  /* 0x00000005ff007c0c */ /* 0x000fe2000bf25310 */
[----:B------:R-:W-:Y:S01]  /*aa00*/  IMAD.MOV.U32 R2, RZ, RZ, R18 ;  /* 0x000000ffff027224 */ /* 0x000fe200078e0012 */
[----:B0-----:R-:W-:-:S05]  /*aa10*/  I2FP.F32.U32 R3, R11 ;  /* 0x0000000b00037245 */ /* 0x001fca0000201000 */
[----:B------:R-:W-:Y:S01]  /*aa20*/  FMUL R14, R3, UR6 ;  /* 0x00000006030e7c20 */ /* 0x000fe20008400000 */
[----:B------:R-:W-:-:S05]  /*aa30*/  IMAD.MOV.U32 R3, RZ, RZ, R17 ;  /* 0x000000ffff037224 */ /* 0x000fca00078e0011 */
[----:B--2---:R-:W-:Y:S05]  /*aa40*/  @!P1 BRA `(.L_x_302) ;  /* 0x0000000000289947 */ /* 0x004fea0003800000 */
[----:B------:R-:W-:Y:S02]  /*aa50*/  ULDC UR6, c[0x0][0x634] ;  /* 0x00018d0000067ab9 */ /* 0x000fe40000000800 */
[----:B------:R-:W-:-:S05]  /*aa60*/  IADD3 R3, P1, R18, UR6, RZ ;  /* 0x0000000612037c10 */ /* 0x000fca000ff3e0ff */
[----:B------:R-:W-:-:S04]  /*aa70*/  IMAD.X R13, RZ, RZ, R17, P1 ;  /* 0x000000ffff0d7224 */ /* 0x000fc800008e0611 */
[----:B------:R-:W-:-:S04]  /*aa80*/  IMAD.WIDE.U32 R4, R13, UR4, RZ ;  /* 0x000000040d047c25 */ /* 0x000fc8000f8e00ff */
[----:B------:R-:W-:-:S04]  /*aa90*/  IMAD.WIDE.U32 R4, P1, R3, UR5, R4 ;  /* 0x0000000503047c25 */ /* 0x000fc8000f820004 */
[----:B------:R-:W-:-:S04]  /*aaa0*/  IMAD.WIDE.U32 R2, R3, UR4, RZ ;  /* 0x0000000403027c25 */ /* 0x000fc8000f8e00ff */
[----:B------:R-:W-:Y:S01]  /*aab0*/  IMAD.MOV.U32 R2, RZ, RZ, R5 ;  /* 0x000000ffff027224 */ /* 0x000fe200078e0005 */
[----:B------:R-:W-:Y:S01]  /*aac0*/  IADD3 RZ, P3, R3, R4, RZ ;  /* 0x0000000403ff7210 */ /* 0x000fe20007f7e0ff */
[----:B------:R-:W-:-:S04]  /*aad0*/  IMAD.X R3, RZ, RZ, RZ, P1 ;  /* 0x000000ffff037224 */ /* 0x000fc800008e06ff */
[----:B------:R-:W-:-:S08]  /*aae0*/  IMAD.WIDE.U32.X R2, R13, UR5, R2, P3 ;  /* 0x000000050d027c25 */ /* 0x000fd000098e0402 */
.L_x_302:
[--C-:B------:R-:W-:Y:S01]  /*aaf0*/  SHF.R.U64 R10, R2, UR7, R3.reuse ;  /* 0x00000007020a7c19 */ /* 0x100fe20008001203 */
[----:B------:R-:W0:Y:S01]  /*ab00*/  F2I.U32.TRUNC.NTZ R14, R14 ;  /* 0x0000000e000e7305 */ /* 0x000e22000020f000 */
[----:B------:R-:W-:Y:S01]  /*ab10*/  SHF.R.U32.HI R2, RZ, UR7, R3 ;  /* 0x00000007ff027c19 */ /* 0x000fe20008011603 */
[----:B------:R-:W-:Y:S01]  /*ab20*/  ULDC.64 UR4, c[0x0][0x620] ;  /* 0x0001880000047ab9 */ /* 0x000fe20000000a00 */
[----:B------:R-:W-:Y:S01]  /*ab30*/  IADD3 R5, P1, RZ, -R10, RZ ;  /* 0x8000000aff057210 */ /* 0x000fe20007f3e0ff */
[----:B------:R-:W-:Y:S01]  /*ab40*/  IMAD.MOV.U32 R3, RZ, RZ, R17 ;  /* 0x000000ffff037224 */ /* 0x000fe200078e0011 */
[----:B------:R-:W-:-:S03]  /*ab50*/  ULDC.64 UR6, c[0x0][0x640] ;  /* 0x0001900000067ab9 */ /* 0x000fc60000000a00 */
[----:B------:R-:W-:Y:S01]  /*ab60*/  IMAD.X R2, RZ, RZ, ~R2, P1 ;  /* 0x000000ffff027224 */ /* 0x000fe200008e0e02 */
[----:B------:R-:W-:-:S03]  /*ab70*/  ISETP.NE.U32.AND P1, PT, RZ, UR6, PT ;  /* 0x00000006ff007c0c */ /* 0x000fc6000bf25070 */
[----:B------:R-:W-:Y:S01]  /*ab80*/  IMAD R4, R2, UR4, RZ ;  /* 0x0000000402047c24 */ /* 0x000fe2000f8e02ff */
[----:B------:R-:W-:Y:S01]  /*ab90*/  ISETP.NE.AND.EX P1, PT, RZ, UR7, PT, P1 ;  /* 0x00000007ff007c0c */ /* 0x000fe2000bf25310 */
[----:B------:R-:W-:-:S04]  /*aba0*/  IMAD.MOV.U32 R2, RZ, RZ, R18 ;  /* 0x000000ffff027224 */ /* 0x000fc800078e0012 */
[----:B------:R-:W-:Y:S01]  /*abb0*/  IMAD.WIDE.U32 R2, R5, UR4, R2 ;  /* 0x0000000405027c25 */ /* 0x000fe2000f8e0002 */
[----:B------:R-:W-:-:S03]  /*abc0*/  ULDC UR4, c[0x0][0x618] ;  /* 0x0001860000047ab9 */ /* 0x000fc60000000800 */
[----:B------:R-:W-:Y:S01]  /*abd0*/  IMAD R5, R5, UR5, R4 ;  /* 0x0000000505057c24 */ /* 0x000fe2000f8e0204 */
[----:B------:R-:W-:Y:S01]  /*abe0*/  ULDC UR5, c[0x0][0x154] ;  /* 0x0000550000057ab9 */ /* 0x000fe20000000800 */
[----:B0-----:R-:W-:Y:S02]  /*abf0*/  IMAD.MOV R4, RZ, RZ, -R14 ;  /* 0x000000ffff047224 */ /* 0x001fe400078e0a0e */
[----:B------:R-:W0:Y:S01]  /*ac00*/  LDC R14, c[0x0][0x148] ;  /* 0x00005200ff0e7b82 */ /* 0x000e220000000800 */
[----:B------:R-:W-:Y:S02]  /*ac10*/  IMAD.IADD R3, R3, 0x1, R5 ;  /* 0x0000000103037824 */ /* 0x000fe400078e0205 */
[----:B-1----:R-:W-:Y:S01]  /*ac20*/  IMAD R11, R12, R4, R11 ;  /* 0x000000040c0b7224 */ /* 0x002fe200078e020b */
[----:B------:R-:W-:Y:S02]  /*ac30*/  I2FP.F32.U32 R4, R9 ;  /* 0x0000000900047245 */ /* 0x000fe40000201000 */
[----:B------:R-:W-:-:S02]  /*ac40*/  SHF.R.U64 R12, R2, UR4, R3 ;  /* 0x00000004020c7c19 */ /* 0x000fc40008001203 */
[----:B------:R-:W-:Y:S01]  /*ac50*/  SHF.R.U32.HI R3, RZ, UR4, R3 ;  /* 0x00000004ff037c19 */ /* 0x000fe20008011603 */
[----:B------:R-:W-:Y:S01]  /*ac60*/  FMUL R4, R4, UR5 ;  /* 0x0000000504047c20 */ /* 0x000fe20008400000 */
[----:B------:R-:W-:Y:S02]  /*ac70*/  ULDC UR4, c[0x0][0x608] ;  /* 0x0001820000047ab9 */ /* 0x000fe40000000800 */
[--C-:B------:R-:W-:Y:S01]  /*ac80*/  SHF.R.U64 R15, R12, UR4, R3.reuse ;  /* 0x000000040c0f7c19 */ /* 0x100fe20008001203 */
[----:B------:R1:W2:Y:S01]  /*ac90*/  F2I.U32.TRUNC.NTZ R20, R4 ;  /* 0x0000000400147305 */ /* 0x0002a2000020f000 */
[----:B------:R-:W-:Y:S01]  /*aca0*/  SHF.R.U32.HI R2, RZ, UR4, R3 ;  /* 0x00000004ff027c19 */ /* 0x000fe20008011603 */
[----:B------:R-:W-:-:S03]  /*acb0*/  ULDC UR4, c[0x0][0x658] ;  /* 0x0001960000047ab9 */ /* 0x000fc60000000800 */
[--C-:B------:R-:W-:Y:S02]  /*acc0*/  SHF.R.U64 R13, R15, UR4, R2.reuse ;  /* 0x000000040f0d7c19 */ /* 0x100fe40008001202 */
[----:B------:R-:W-:-:S03]  /*acd0*/  SHF.R.U32.HI R19, RZ, UR4, R2 ;  /* 0x00000004ff137c19 */ /* 0x000fc60008011602 */
[----:B------:R-:W-:Y:S02]  /*ace0*/  IMAD.MOV.U32 R2, RZ, RZ, R13 ;  /* 0x000000ffff027224 */ /* 0x000fe400078e000d */
[----:B------:R-:W-:Y:S01]  /*acf0*/  IMAD.MOV.U32 R3, RZ, RZ, R19 ;  /* 0x000000ffff037224 */ /* 0x000fe200078e0013 */
[----:B-1----:R-:W-:Y:S06]  /*ad00*/  @!P1 BRA `(.L_x_303) ;  /* 0x0000000000289947 */ /* 0x002fec0003800000 */
        /* <DEDUP_REMOVED lines=10> */
.L_x_303:
[----:B------:R-:W1:Y:S01]  /*adb0*/  LDC R4, c[0x0][0x65c] ;  /* 0x00019700ff047b82 */ /* 0x000e620000000800 */
[----:B------:R-:W-:Y:S01]  /*adc0*/  ULDC UR4, c[0x0][0x648] ;  /* 0x0001920000047ab9 */ /* 0x000fe20000000800 */
[----:B------:R-:W-:Y:S01]  /*add0*/  LOP3.LUT R15, R15, UR16, RZ, 0xc0, !PT ;  /* 0x000000100f0f7c12 */ /* 0x000fe2000f8ec0ff */
[----:B--2---:R-:W-:Y:S01]  /*ade0*/  IMAD.MOV R20, RZ, RZ, -R20 ;  /* 0x000000ffff147224 */ /* 0x004fe200078e0a14 */
[----:B------:R-:W-:Y:S01]  /*adf0*/  SHF.R.U64 R2, R2, UR4, R3 ;  /* 0x0000000402027c19 */ /* 0x000fe20008001203 */
[----:B------:R-:W-:Y:S01]  /*ae00*/  ULDC UR4, c[0x0][0x638] ;  /* 0x00018e0000047ab9 */ /* 0x000fe20000000800 */
[----:B------:R-:W-:Y:S01]  /*ae10*/  LOP3.LUT R12, R12, UR15, RZ, 0xc0, !PT ;  /* 0x0000000f0c0c7c12 */ /* 0x000fe2000f8ec0ff */
[----:B------:R-:W-:Y:S01]  /*ae20*/  ULDC UR5, c[0x0][0x610] ;  /* 0x0001840000057ab9 */ /* 0x000fe20000000800 */
[----:B------:R-:W-:Y:S01]  /*ae30*/  IMAD.MOV.U32 R3, RZ, RZ, 0x1 ;  /* 0x00000001ff037424 */ /* 0x000fe200078e00ff */
[----:B-1----:R-:W-:Y:S01]  /*ae40*/  ISETP.NE.AND P1, PT, R4, 0x1, PT ;  /* 0x000000010400780c */ /* 0x002fe20003f25270 */
[----:B------:R-:W-:-:S02]  /*ae50*/  IMAD.MOV R4, RZ, RZ, -R2 ;  /* 0x000000ffff047224 */ /* 0x000fc400078e0a02 */
[----:B------:R-:W-:Y:S02]  /*ae60*/  IMAD R2, R2, UR17, R15 ;  /* 0x0000001102027c24 */ /* 0x000fe4000f8e020f */
[----:B------:R-:W-:Y:S01]  /*ae70*/  IMAD R13, R4, UR4, R13 ;  /* 0x00000004040d7c24 */ /* 0x000fe2000f8e020d */
[----:B------:R-:W-:-:S07]  /*ae80*/  ULDC UR4, c[0x0][0x600] ;  /* 0x0001800000047ab9 */ /* 0x000fce0000000800 */
[----:B0-----:R-:W-:-:S04]  /*ae90*/  @P1 IMAD R11, R14, R20, R9 ;  /* 0x000000140e0b1224 */ /* 0x001fc800078e0209 */
[----:B------:R-:W-:Y:S02]  /*aea0*/  IMAD R11, R2, UR5, R11 ;  /* 0x00000005020b7c24 */ /* 0x000fe4000f8e020b */
[----:B------:R-:W-:-:S05]  /*aeb0*/  IMAD R2, R13, UR4, R12 ;  /* 0x000000040d027c24 */ /* 0x000fca000f8e020c */
[----:B------:R-:W-:Y:S02]  /*aec0*/  SEL R22, R2, R11, !P1 ;  /* 0x0000000b02167207 */ /* 0x000fe40004800000 */
[----:B------:R-:W-:Y:S01]  /*aed0*/  SEL R19, R11, R2, !P1 ;  /* 0x000000020b137207 */ /* 0x000fe20004800000 */
[----:B------:R-:W-:-:S07]  /*aee0*/  IMAD.MOV.U32 R2, RZ, RZ, R10 ;  /* 0x000000ffff027224 */ /* 0x000fce00078e000a */
.L_x_301:
[----:B------:R-:W-:Y:S05]  /*aef0*/  BSYNC B1 ;  /* 0x0000000000017941 */ /* 0x000fea0003800000 */
.L_x_300:
[----:B------:R-:W-:-:S13]  /*af00*/  LOP3.LUT P1, RZ, R3, 0xff, RZ, 0xc0, !PT ;  /* 0x000000ff03ff7812 */ /* 0x000fda000782c0ff */
[----:B------:R-:W-:Y:S05]  /*af10*/  @P1 BRA `(.L_x_304) ;  /* 0xfffffff400301947 */ /* 0x000fea000383ffff */
[----:B------:R-:W-:Y:S05]  /*af20*/  BSYNC B0 ;  /* 0x0000000000007941 */ /* 0x000fea0003800000 */
.L_x_292:
[----:B------:R-:W-:-:S03]  /*af30*/  UMOV UR4, 0xffffffff ;  /* 0xffffffff00047882 */ /* 0x000fc60000000000 */
[----:B------:R-:W-:Y:S05]  /*af40*/  BRA.DIV UR4, `(.L_x_305) ;  /* 0x0000000a043c7947 */ /* 0x000fea000b800000 */
[----:B------:R-:W-:-:S13]  /*af50*/  ELECT P6, URZ, PT ;  /* 0x00000000003f782f */ /* 0x000fda00038c0000 */
.L_x_328:
[----:B------:R-:W-:Y:S04]  /*af60*/  BSSY B0, `(.L_x_306) ;  /* 0x000006a000007945 */ /* 0x000fe80003800000 */
[----:B------:R-:W-:Y:S05]  /*af70*/  @!P6 BRA `(.L_x_307) ;  /* 0x0000000400a0e947 */ /* 0x000fea0003800000 */
[----:B------:R-:W-:-:S04]  /*af80*/  LOP3.LUT R16, R16, 0x2, RZ, 0xfc, !PT ;  /* 0x0000000210107812 */ /* 0x000fc800078efcff */
[----:B------:R-:W-:-:S13]  /*af90*/  ISETP.NE.AND P0, PT, R16, 0x3, PT ;  /* 0x000000031000780c */ /* 0x000fda0003f05270 */
[----:B------:R-:W-:Y:S05]  /*afa0*/  @!P0 BRA `(.L_x_308) ;  /* 0x0000000000048947 */ /* 0x000fea0003800000 */
[----:B------:R-:W-:Y:S01]  /*afb0*/  BPT.TRAP 0x1 ;  /* 0x000000040000795c */ /* 0x000fe20000300000 */
.L_x_308:
[----:B------:R-:W0:Y:S01]  /*afc0*/  S2R R3, SR_CgaCtaId ;  /* 0x0000000000037919 */ /* 0x000e220000008800 */
[----:B------:R-:W-:Y:S02]  /*afd0*/  MOV R2, 0x400 ;  /* 0x0000040000027802 */ /* 0x000fe40000000f00 */
[----:B------:R-:W-:Y:S02]  /*afe0*/  SHF.L.U32 R4, R0, 0x1f, RZ ;  /* 0x0000001f00047819 */ /* 0x000fe400000006ff */
[----:B0-----:R-:W-:-:S05]  /*aff0*/  LEA R2, R3, R2, 0x18 ;  /* 0x0000000203027211 */ /* 0x001fca00078ec0ff */
[----:B------:R-:W-:-:S04]  /*b000*/  VIADD R2, R2, 0x58 ;  /* 0x0000005802027836 */ /* 0x000fc80000000000 */
[C---:B------:R-:W-:Y:S02]  /*b010*/  IMAD R9, R7.reuse, 0x8, R2 ;  /* 0x0000000807097824 */ /* 0x040fe400078e0202 */
[----:B------:R-:W-:Y:S02]  /*b020*/  VIADD R7, R7, 0x1 ;  /* 0x0000000107077836 */ /* 0x000fe40000000000 */
[----:B------:R-:W0:Y:S03]  /*b030*/  SYNCS.PHASECHK.TRANS64.TRYWAIT P0, [R9+URZ], R4 ;  /* 0x00000004090075a7 */ /* 0x000e26000800017f */
[----:B------:R-:W-:-:S04]  /*b040*/  ISETP.NE.AND P1, PT, R7, 0xb, PT ;  /* 0x0000000b0700780c */ /* 0x000fc80003f25270 */
[----:B------:R-:W-:Y:S02]  /*b050*/  SEL R3, RZ, 0x1, P1 ;  /* 0x00000001ff037807 */ /* 0x000fe40000800000 */
[----:B------:R-:W-:Y:S02]  /*b060*/  SEL R7, R7, RZ, P1 ;  /* 0x000000ff07077207 */ /* 0x000fe40000800000 */
[----:B------:R-:W-:-:S03]  /*b070*/  LOP3.LUT R6, R0, R3, RZ, 0x3c, !PT ;  /* 0x0000000300067212 */ /* 0x000fc600078e3cff */
[----:B------:R-:W-:Y:S01]  /*b080*/  IMAD R8, R7, 0x8, R2 ;  /* 0x0000000807087824 */ /* 0x000fe200078e0202 */
[----:B------:R-:W-:Y:S01]  /*b090*/  SHF.L.U32 R5, R6, 0x1f, RZ ;  /* 0x0000001f06057819 */ /* 0x000fe200000006ff */
[----:B0-----:R-:W-:Y:S06]  /*b0a0*/  @!P0 BRA `(.L_x_309) ;  /* 0x0000000800048947 */ /* 0x001fec0003800000 */
.L_x_329:
[----:B------:R-:W1:Y:S01]  /*b0b0*/  SYNCS.PHASECHK.TRANS64.TRYWAIT P0, [R8+URZ], R5 ;  /* 0x00000005080075a7 */ /* 0x000e62000800017f */
[----:B------:R-:W-:-:S05]  /*b0c0*/  VIADD R0, R7, 0x1 ;  /* 0x0000000107007836 */ /* 0x000fca0000000000 */
[----:B------:R-:W-:-:S04]  /*b0d0*/  ISETP.NE.AND P1, PT, R0, 0xb, PT ;  /* 0x0000000b0000780c */ /* 0x000fc80003f25270 */
[----:B------:R-:W-:Y:S02]  /*b0e0*/  SEL R3, RZ, 0x1, P1 ;  /* 0x00000001ff037807 */ /* 0x000fe40000800000 */
[----:B------:R-:W-:Y:S02]  /*b0f0*/  SEL R7, R0, RZ, P1 ;  /* 0x000000ff00077207 */ /* 0x000fe40000800000 */
[----:B------:R-:W-:-:S03]  /*b100*/  LOP3.LUT R6, R6, R3, RZ, 0x3c, !PT ;  /* 0x0000000306067212 */ /* 0x000fc600078e3cff */
[----:B0-----:R-:W-:Y:S01]  /*b110*/  IMAD R9, R7, 0x8, R2 ;  /* 0x0000000807097824 */ /* 0x001fe200078e0202 */
[----:B------:R-:W-:Y:S01]  /*b120*/  SHF.L.U32 R4, R6, 0x1f, RZ ;  /* 0x0000001f06047819 */ /* 0x000fe200000006ff */
[----:B-1----:R-:W-:Y:S06]  /*b130*/  @!P0 BRA `(.L_x_310) ;  /* 0x0000000400f48947 */ /* 0x002fec0003800000 */
.L_x_330:
        /* <DEDUP_REMOVED lines=9> */
.L_x_331:
        /* <DEDUP_REMOVED lines=9> */
.L_x_332:
        /* <DEDUP_REMOVED lines=9> */
.L_x_333:
        /* <DEDUP_REMOVED lines=9> */
.L_x_334:
        /* <DEDUP_REMOVED lines=9> */
.L_x_335:
        /* <DEDUP_REMOVED lines=9> */
.L_x_336:
[----:B------:R-:W1:Y:S01]  /*b4a0*/  SYNCS.PHASECHK.TRANS64.TRYWAIT P0, [R9+URZ], R4 ;  /* 0x00000004090075a7 */ /* 0x000e62000800017f */
[----:B------:R-:W-:-:S05]  /*b4b0*/  VIADD R0, R7, 0x1 ;  /* 0x0000000107007836 */ /* 0x000fca0000000000 */
[----:B------:R-:W-:-:S04]  /*b4c0*/  ISETP.NE.AND P1, PT, R0, 0xb, PT ;  /* 0x0000000b0000780c */ /* 0x000fc80003f25270 */
[----:B------:R-:W-:Y:S02]  /*b4d0*/  SEL R3, RZ, 0x1, P1 ;  /* 0x00000001ff037807 */ /* 0x000fe40000800000 */
[----:B------:R-:W-:Y:S02]  /*b4e0*/  SEL R7, R0, RZ, P1 ;  /* 0x000000ff00077207 */ /* 0x000fe40000800000 */
[----:B------:R-:W-:-:S03]  /*b4f0*/  LOP3.LUT R11, R6, R3, RZ, 0x3c, !PT ;  /* 0x00000003060b7212 */ /* 0x000fc600078e3cff */
[----:B------:R-:W-:Y:S01]  /*b500*/  IMAD R6, R7, 0x8, R2 ;  /* 0x0000000807067824 */ /* 0x000fe200078e0202 */
[----:B0-----:R-:W-:Y:S01]  /*b510*/  SHF.L.U32 R5, R11, 0x1f, RZ ;  /* 0x0000001f0b057819 */ /* 0x001fe200000006ff */
[----:B-1----:R-:W-:Y:S06]  /*b520*/  @!P0 BRA `(.L_x_317) ;  /* 0x0000000400848947 */ /* 0x002fec0003800000 */
.L_x_337:
[----:B------:R-:W1:Y:S01]  /*b530*/  SYNCS.PHASECHK.TRANS64.TRYWAIT P0, [R6+URZ], R5 ;  /* 0x00000005060075a7 */ /* 0x000e62000800017f */
[----:B------:R-:W-:-:S05]  /*b540*/  VIADD R0, R7, 0x1 ;  /* 0x0000000107007836 */ /* 0x000fca0000000000 */
[----:B------:R-:W-:-:S04]  /*b550*/  ISETP.NE.AND P1, PT, R0, 0xb, PT ;  /* 0x0000000b0000780c */ /* 0x000fc80003f25270 */
[----:B0-----:R-:W-:Y:S02]  /*b560*/  SEL R4, RZ, 0x1, P1 ;  /* 0x00000001ff047807 */ /* 0x001fe40000800000 */
[----:B------:R-:W-:Y:S02]  /*b570*/  SEL R3, R0, RZ, P1 ;  /* 0x000000ff00037207 */ /* 0x000fe40000800000 */
[----:B------:R-:W-:Y:S01]  /*b580*/  LOP3.LUT R0, R11, R4, RZ, 0x3c, !PT ;  /* 0x000000040b007212 */ /* 0x000fe200078e3cff */
[----:B-1----:R-:W-:Y:S06]  /*b590*/  @!P0 BRA `(.L_x_318) ;  /* 0x00000004007c8947 */ /* 0x002fec0003800000 */
.L_x_338:
[----:B------:R-:W-:Y:S01]  /*b5a0*/  IMAD R3, R3, 0x8, R2 ;  /* 0x0000000803037824 */ /* 0x000fe200078e0202 */
[----:B------:R-:W-:-:S07]  /*b5b0*/  SHF.L.U32 R0, R0, 0x1f, RZ ;  /* 0x0000001f00007819 */ /* 0x000fce00000006ff */
.L_x_319:
[----:B-1----:R1:W2:Y:S02]  /*b5c0*/  SYNCS.PHASECHK.TRANS64.TRYWAIT P0, [R3+URZ], R0 ;  /* 0x00000000030075a7 */ /* 0x0022a4000800017f */
[----:B--2---:R-:W-:Y:S05]  /*b5d0*/  @!P0 NANOSLEEP.SYNCS 0x989680 ;  /* 0x009896800000895d */ /* 0x004fea0003900000 */
[----:B------:R-:W2:Y:S02]  /*b5e0*/  @!P0 SYNCS.PHASECHK.TRANS64 P0, [R3+URZ], R0 ;  /* 0x00000000030085a7 */ /* 0x000ea4000800007f */
[----:B--2---:R-:W-:Y:S05]  /*b5f0*/  @!P0 BRA `(.L_x_319) ;  /* 0xfffffffc00f08947 */ /* 0x004fea000383ffff */
.L_x_307:
[----:B------:R-:W-:Y:S05]  /*b600*/  BSYNC B0 ;  /* 0x0000000000007941 */ /* 0x000fea0003800000 */
.L_x_306:
[----:B------:R-:W-:Y:S05]  /*b610*/  EXIT ;  /* 0x000000000000794d */ /* 0x000fea0003800000 */
.L_x_16:
[----:B-1----:R1:W2:Y:S02]  /*b620*/  SYNCS.PHASECHK.TRANS64.TRYWAIT P0, [R159+URZ], R0 ;  /* 0x000000009f0075a7 */ /* 0x0022a4000800017f */
[----:B--2---:R-:W-:Y:S05]  /*b630*/  @!P0 NANOSLEEP.SYNCS 0x989680 ;  /* 0x009896800000895d */ /* 0x004fea0003900000 */
[----:B------:R-:W2:Y:S02]  /*b640*/  @!P0 SYNCS.PHASECHK.TRANS64 P0, [R159+URZ], R0 ;  /* 0x000000009f0085a7 */ /* 0x000ea4000800007f */
[----:B--2---:R-:W-:Y:S05]  /*b650*/  @!P0 BRA `(.L_x_16) ;  /* 0xfffffffc00f08947 */ /* 0x004fea000383ffff */
[----:B------:R-:W-:Y:S05]  /*b660*/  BRA `(.L_x_320) ;  /* 0xffffff5c00c87947 */ /* 0x000fea000383ffff */
.L_x_21:
[----:B--2---:R2:W3:Y:S02]  /*b670*/  SYNCS.PHASECHK.TRANS64.TRYWAIT P1, [R3+URZ], R0 ;  /* 0x00000000030075a7 */ /* 0x0044e4000802017f */
[----:B---3--:R-:W-:Y:S05]  /*b680*/  @!P1 NANOSLEEP.SYNCS 0x989680 ;  /* 0x009896800000995d */ /* 0x008fea0003900000 */
[----:B------:R-:W3:Y:S02]  /*b690*/  @!P1 SYNCS.PHASECHK.TRANS64 P1, [R3+URZ], R0 ;  /* 0x00000000030095a7 */ /* 0x000ee4000802007f */
[----:B---3--:R-:W-:Y:S05]  /*b6a0*/  @!P1 BRA `(.L_x_21) ;  /* 0xfffffffc00f09947 */ /* 0x008fea000383ffff */
[----:B------:R-:W-:Y:S05]  /*b6b0*/  BRA `(.L_x_20) ;  /* 0xffffff6000347947 */ /* 0x000fea000383ffff */
.L_x_26:
[----:B--2---:R-:W-:-:S04]  /*b6c0*/  IMAD.U32 R4, RZ, RZ, UR4 ;  /* 0x00000004ff047e24 */ /* 0x004fc8000f8e00ff */
[----:B------:R2:W3:Y:S03]  /*b6d0*/  SYNCS.PHASECHK.TRANS64.TRYWAIT P1, [R4+URZ], R3 ;  /* 0x00000003040075a7 */ /* 0x0004e6000802017f */
[----:B---3--:R-:W-:Y:S05]  /*b6e0*/  @!P1 NANOSLEEP.SYNCS 0x989680 ;  /* 0x009896800000995d */ /* 0x008fea0003900000 */
[----:B------:R-:W3:Y:S02]  /*b6f0*/  @!P1 SYNCS.PHASECHK.TRANS64 P1, [R4+URZ], R3 ;  /* 0x00000003040095a7 */ /* 0x000ee4000802007f */
[----:B---3--:R-:W-:Y:S05]  /*b700*/  @!P1 BRA `(.L_x_26) ;  /* 0xfffffffc00ec9947 */ /* 0x008fea000383ffff */
[----:B------:R-:W-:Y:S05]  /*b710*/  BRA `(.L_x_25) ;  /* 0xffffff6000c87947 */ /* 0x000fea000383ffff */
.L_x_32:
[----:B-1----:R1:W2:Y:S02]  /*b720*/  SYNCS.PHASECHK.TRANS64.TRYWAIT P0, [R159+URZ+0x10], R0 ;  /* 0x000010009f0075a7 */ /* 0x0022a4000800017f */
[----:B--2---:R-:W-:Y:S05]  /*b730*/  @!P0 NANOSLEEP.SYNCS 0x989680 ;  /* 0x009896800000895d */ /* 0x004fea0003900000 */
[----:B------:R-:W2:Y:S02]  /*b740*/  @!P0 SYNCS.PHASECHK.TRANS64 P0, [R159+URZ+0x10], R0 ;  /* 0x000010009f0085a7 */ /* 0x000ea4000800007f */
[----:B--2---:R-:W-:Y:S05]  /*b750*/  @!P0 BRA `(.L_x_32) ;  /* 0xfffffffc00f08947 */ /* 0x004fea000383ffff */
[----:B------:R-:W-:Y:S05]  /*b760*/  BRA `(.L_x_321) ;  /* 0xffffff6400c47947 */ /* 0x000fea000383ffff */
.L_x_293:
[----:B------:R-:W-:Y:S01]  /*b770*/  BSSY B1, `(.L_x_322) ;  /* 0x0000006000017945 */ /* 0x000fe20003800000 */
[----:B------:R-:W-:-:S07]  /*b780*/  IMAD.MOV.U32 R15, RZ, RZ, -0x1 ;  /* 0xffffffffff0f7424 */ /* 0x000fce00078e00ff */
[----:B-----5:R-:W-:Y:S05]  /*b790*/  WARPSYNC.COLLECTIVE R15, `(.L_x_323) ;  /* 0x000000000f0c7348 */ /* 0x020fea0003c00000 */
[----:B------:R-:W-:Y:S02]  /*b7a0*/  ELECT P6, UR62, PT ;  /* 0x00000000003e782f */ /* 0x000fe400038c0000 */
[----:B------:R-:W-:Y:S01]  /*b7b0*/  MOV R14, UR62 ;  /* 0x0000003e000e7c02 */ /* 0x000fe20008000f00 */
[----:B-----5:R-:W-:Y:S10]  /*b7c0*/  ENDCOLLECTIVE ;  /* 0x000000000000791b */ /* 0x020ff40003800000 */
.L_x_323:
[----:B------:R-:W-:Y:S05]  /*b7d0*/  BSYNC B1 ;  /* 0x0000000000017941 */ /* 0x000fea0003800000 */
.L_x_322:
[----:B------:R-:W-:Y:S05]  /*b7e0*/  BRA `(.L_x_324) ;  /* 0xffffffec00087947 */ /* 0x000fea000383ffff */
.L_x_296:
[----:B0-----:R0:W1:Y:S02]  /*b7f0*/  SYNCS.PHASECHK.TRANS64.TRYWAIT P1, [R10+URZ+0x58], R5 ;  /* 0x000058050a0075a7 */ /* 0x001064000802017f */
[----:B-1----:R-:W-:Y:S05]  /*b800*/  @!P1 NANOSLEEP.SYNCS 0x989680 ;  /* 0x009896800000995d */ /* 0x002fea0003900000 */
[----:B------:R-:W1:Y:S02]  /*b810*/  @!P1 SYNCS.PHASECHK.TRANS64 P1, [R10+URZ+0x58], R5 ;  /* 0x000058050a0095a7 */ /* 0x000e64000802007f */
[----:B-1----:R-:W-:Y:S05]  /*b820*/  @!P1 BRA `(.L_x_296) ;  /* 0xfffffffc00f09947 */ /* 0x002fea000383ffff */
[----:B------:R-:W-:Y:S05]  /*b830*/  BRA `(.L_x_325) ;  /* 0xffffffec003c7947 */ /* 0x000fea000383ffff */
.L_x_305:
[----:B------:R-:W-:Y:S01]  /*b840*/  BSSY B0, `(.L_x_326) ;  /* 0x0000006000007945 */ /* 0x000fe20003800000 */
[----:B------:R-:W-:-:S07]  /*b850*/  IMAD.MOV.U32 R15, RZ, RZ, -0x1 ;  /* 0xffffffffff0f7424 */ /* 0x000fce00078e00ff */
[----:B-----5:R-:W-:Y:S05]  /*b860*/  WARPSYNC.COLLECTIVE R15, `(.L_x_327) ;  /* 0x000000000f0c7348 */ /* 0x020fea0003c00000 */
[----:B------:R-:W-:Y:S02]  /*b870*/  ELECT P6, UR62, PT ;  /* 0x00000000003e782f */ /* 0x000fe400038c0000 */
[----:B------:R-:W-:Y:S01]  /*b880*/  MOV R14, UR62 ;  /* 0x0000003e000e7c02 */ /* 0x000fe20008000f00 */
[----:B-----5:R-:W-:Y:S10]  /*b890*/  ENDCOLLECTIVE ;  /* 0x000000000000791b */ /* 0x020ff40003800000 */
.L_x_327:
[----:B------:R-:W-:Y:S05]  /*b8a0*/  BSYNC B0 ;  /* 0x0000000000007941 */ /* 0x000fea0003800000 */
.L_x_326:
[----:B------:R-:W-:Y:S05]  /*b8b0*/  BRA `(.L_x_328) ;  /* 0xfffffff400a87947 */ /* 0x000fea000383ffff */
.L_x_309:
[----:B0-----:R0:W1:Y:S02]  /*b8c0*/  SYNCS.PHASECHK.TRANS64.TRYWAIT P0, [R9+URZ], R4 ;  /* 0x00000004090075a7 */ /* 0x001064000800017f */
[----:B-1----:R-:W-:Y:S05]  /*b8d0*/  @!P0 NANOSLEEP.SYNCS 0x989680 ;  /* 0x009896800000895d */ /* 0x002fea0003900000 */
[----:B------:R-:W1:Y:S02]  /*b8e0*/  @!P0 SYNCS.PHASECHK.TRANS64 P0, [R9+URZ], R4 ;  /* 0x00000004090085a7 */ /* 0x000e64000800007f */
[----:B-1----:R-:W-:Y:S05]  /*b8f0*/  @!P0 BRA `(.L_x_309) ;  /* 0xfffffffc00f08947 */ /* 0x002fea000383ffff */
[----:B------:R-:W-:Y:S05]  /*b900*/  BRA `(.L_x_329) ;  /* 0xfffffff400e87947 */ /* 0x000fea000383ffff */
.L_x_310:
[----:B0-----:R0:W1:Y:S02]  /*b910*/  SYNCS.PHASECHK.TRANS64.TRYWAIT P0, [R8+URZ], R5 ;  /* 0x00000005080075a7 */ /* 0x001064000800017f */
[----:B-1----:R-:W-:Y:S05]  /*b920*/  @!P0 NANOSLEEP.SYNCS 0x989680 ;  /* 0x009896800000895d */ /* 0x002fea0003900000 */
[----:B------:R-:W1:Y:S02]  /*b930*/  @!P0 SYNCS.PHASECHK.TRANS64 P0, [R8+URZ], R5 ;  /* 0x00000005080085a7 */ /* 0x000e64000800007f */
[----:B-1----:R-:W-:Y:S05]  /*b940*/  @!P0 BRA `(.L_x_310) ;  /* 0xfffffffc00f08947 */ /* 0x002fea000383ffff */
[----:B------:R-:W-:Y:S05]  /*b950*/  BRA `(.L_x_330) ;  /* 0xfffffff400f87947 */ /* 0x000fea000383ffff */
.L_x_311:
[----:B0-----:R0:W1:Y:S02]  /*b960*/  SYNCS.PHASECHK.TRANS64.TRYWAIT P0, [R9+URZ], R4 ;  /* 0x00000004090075a7 */ /* 0x001064000800017f */
[----:B-1----:R-:W-:Y:S05]  /*b970*/  @!P0 NANOSLEEP.SYNCS 0x989680 ;  /* 0x009896800000895d */ /* 0x002fea0003900000 */
[----:B------:R-:W1:Y:S02]  /*b980*/  @!P0 SYNCS.PHASECHK.TRANS64 P0, [R9+URZ], R4 ;  /* 0x00000004090085a7 */ /* 0x000e64000800007f */
[----:B-1----:R-:W-:Y:S05]  /*b990*/  @!P0 BRA `(.L_x_311) ;  /* 0xfffffffc00f08947 */ /* 0x002fea000383ffff */
[----:B------:R-:W-:Y:S05]  /*b9a0*/  BRA `(.L_x_331) ;  /* 0xfffffff800087947 */ /* 0x000fea000383ffff */
.L_x_312:
[----:B0-----:R0:W1:Y:S02]  /*b9b0*/  SYNCS.PHASECHK.TRANS64.TRYWAIT P0, [R8+URZ], R5 ;  /* 0x00000005080075a7 */ /* 0x001064000800017f */
[----:B-1----:R-:W-:Y:S05]  /*b9c0*/  @!P0 NANOSLEEP.SYNCS 0x989680 ;  /* 0x009896800000895d */ /* 0x002fea0003900000 */
[----:B------:R-:W1:Y:S02]  /*b9d0*/  @!P0 SYNCS.PHASECHK.TRANS64 P0, [R8+URZ], R5 ;  /* 0x00000005080085a7 */ /* 0x000e64000800007f */
[----:B-1----:R-:W-:Y:S05]  /*b9e0*/  @!P0 BRA `(.L_x_312) ;  /* 0xfffffffc00f08947 */ /* 0x002fea000383ffff */
[----:B------:R-:W-:Y:S05]  /*b9f0*/  BRA `(.L_x_332) ;  /* 0xfffffff800187947 */ /* 0x000fea000383ffff */
.L_x_313:
[----:B0-----:R0:W1:Y:S02]  /*ba00*/  SYNCS.PHASECHK.TRANS64.TRYWAIT P0, [R9+URZ], R4 ;  /* 0x00000004090075a7 */ /* 0x001064000800017f */
[----:B-1----:R-:W-:Y:S05]  /*ba10*/  @!P0 NANOSLEEP.SYNCS 0x989680 ;  /* 0x009896800000895d */ /* 0x002fea0003900000 */
[----:B------:R-:W1:Y:S02]  /*ba20*/  @!P0 SYNCS.PHASECHK.TRANS64 P0, [R9+URZ], R4 ;  /* 0x00000004090085a7 */ /* 0x000e64000800007f */
[----:B-1----:R-:W-:Y:S05]  /*ba30*/  @!P0 BRA `(.L_x_313) ;  /* 0xfffffffc00f08947 */ /* 0x002fea000383ffff */
[----:B------:R-:W-:Y:S05]  /*ba40*/  BRA `(.L_x_333) ;  /* 0xfffffff800287947 */ /* 0x000fea000383ffff */
.L_x_314:
[----:B0-----:R0:W1:Y:S02]  /*ba50*/  SYNCS.PHASECHK.TRANS64.TRYWAIT P0, [R8+URZ], R5 ;  /* 0x00000005080075a7 */ /* 0x001064000800017f */
[----:B-1----:R-:W-:Y:S05]  /*ba60*/  @!P0 NANOSLEEP.SYNCS 0x989680 ;  /* 0x009896800000895d */ /* 0x002fea0003900000 */
[----:B------:R-:W1:Y:S02]  /*ba70*/  @!P0 SYNCS.PHASECHK.TRANS64 P0, [R8+URZ], R5 ;  /* 0x00000005080085a7 */ /* 0x000e64000800007f */
[----:B-1----:R-:W-:Y:S05]  /*ba80*/  @!P0 BRA `(.L_x_314) ;  /* 0xfffffffc00f08947 */ /* 0x002fea000383ffff */
[----:B------:R-:W-:Y:S05]  /*ba90*/  BRA `(.L_x_334) ;  /* 0xfffffff800387947 */ /* 0x000fea000383ffff */
.L_x_315:
[----:B0-----:R0:W1:Y:S02]  /*baa0*/  SYNCS.PHASECHK.TRANS64.TRYWAIT P0, [R9+URZ], R4 ;  /* 0x00000004090075a7 */ /* 0x001064000800017f */
[----:B-1----:R-:W-:Y:S05]  /*bab0*/  @!P0 NANOSLEEP.SYNCS 0x989680 ;  /* 0x009896800000895d */ /* 0x002fea0003900000 */
[----:B------:R-:W1:Y:S02]  /*bac0*/  @!P0 SYNCS.PHASECHK.TRANS64 P0, [R9+URZ], R4 ;  /* 0x00000004090085a7 */ /* 0x000e64000800007f */
[----:B-1----:R-:W-:Y:S05]  /*bad0*/  @!P0 BRA `(.L_x_315) ;  /* 0xfffffffc00f08947 */ /* 0x002fea000383ffff */
[----:B------:R-:W-:Y:S05]  /*bae0*/  BRA `(.L_x_335) ;  /* 0xfffffff800487947 */ /* 0x000fea000383ffff */
.L_x_316:
[----:B0-----:R0:W1:Y:S02]  /*baf0*/  SYNCS.PHASECHK.TRANS64.TRYWAIT P0, [R8+URZ], R5 ;  /* 0x00000005080075a7 */ /* 0x001064000800017f */
[----:B-1----:R-:W-:Y:S05]  /*bb00*/  @!P0 NANOSLEEP.SYNCS 0x989680 ;  /* 0x009896800000895d */ /* 0x002fea0003900000 */
[----:B------:R-:W1:Y:S02]  /*bb10*/  @!P0 SYNCS.PHASECHK.TRANS64 P0, [R8+URZ], R5 ;  /* 0x00000005080085a7 */ /* 0x000e64000800007f */
[----:B-1----:R-:W-:Y:S05]  /*bb20*/  @!P0 BRA `(.L_x_316) ;  /* 0xfffffffc00f08947 */ /* 0x002fea000383ffff */
[----:B------:R-:W-:Y:S05]  /*bb30*/  BRA `(.L_x_336) ;  /* 0xfffffff800587947 */ /* 0x000fea000383ffff */
.L_x_317:
[----:B0-----:R0:W1:Y:S02]  /*bb40*/  SYNCS.PHASECHK.TRANS64.TRYWAIT P0, [R9+URZ], R4 ;  /* 0x00000004090075a7 */ /* 0x001064000800017f */
[----:B-1----:R-:W-:Y:S05]  /*bb50*/  @!P0 NANOSLEEP.SYNCS 0x989680 ;  /* 0x009896800000895d */ /* 0x002fea0003900000 */
[----:B------:R-:W1:Y:S02]  /*bb60*/  @!P0 SYNCS.PHASECHK.TRANS64 P0, [R9+URZ], R4 ;  /* 0x00000004090085a7 */ /* 0x000e64000800007f */
[----:B-1----:R-:W-:Y:S05]  /*bb70*/  @!P0 BRA `(.L_x_317) ;  /* 0xfffffffc00f08947 */ /* 0x002fea000383ffff */
[----:B------:R-:W-:Y:S05]  /*bb80*/  BRA `(.L_x_337) ;  /* 0xfffffff800687947 */ /* 0x000fea000383ffff */
.L_x_318:
[----:B0-----:R0:W1:Y:S02]  /*bb90*/  SYNCS.PHASECHK.TRANS64.TRYWAIT P0, [R6+URZ], R5 ;  /* 0x00000005060075a7 */ /* 0x001064000800017f */
[----:B-1----:R-:W-:Y:S05]  /*bba0*/  @!P0 NANOSLEEP.SYNCS 0x989680 ;  /* 0x009896800000895d */ /* 0x002fea0003900000 */
[----:B------:R-:W1:Y:S02]  /*bbb0*/  @!P0 SYNCS.PHASECHK.TRANS64 P0, [R6+URZ], R5 ;  /* 0x00000005060085a7 */ /* 0x000e64000800007f */
[----:B-1----:R-:W-:Y:S05]  /*bbc0*/  @!P0 BRA `(.L_x_318) ;  /* 0xfffffffc00f08947 */ /* 0x002fea000383ffff */
[----:B------:R-:W-:Y:S05]  /*bbd0*/  BRA `(.L_x_338) ;  /* 0xfffffff800707947 */ /* 0x000fea000383ffff */
.L_x_339:
[----:B------:R-:W-:-:S00]  /*bbe0*/  BRA `(.L_x_339) ;  /* 0xfffffffc00fc7947 */ /* 0x000fc0000383ffff */
[----:B------:R-:W-:-:S00]  /*bbf0*/  NOP ;  /* 0x0000000000007918 */ /* 0x000fc00000000000 */
        /* <DEDUP_REMOVED lines=8> */
.L_x_340:


//--------------------- .nv.global.init           --------------------------
	.section	.nv.global.init,"aw",@progbits
.nv.global.init:
	.type		$str$22,@object
	.size		$str$22,($str$23 - $str$22)
$str$22:
        /*0000*/ 	.byte	0x6b, 0x5f, 0x74, 0x69, 0x6c, 0x65, 0x5f, 0x63, 0x6f, 0x75, 0x6e, 0x74, 0x20, 0x3e, 0x3d, 0x20
        /*0010*/ 	.byte	0x31, 0x00
	.type		$str$23,@object
	.size		$str$23,(__unnamed_1 - $str$23)
$str$23:
        /*0012*/ 	.byte	0x2f, 0x74, 0x6d, 0x70, 0x2f, 0x63, 0x75, 0x74, 0x6c, 0x61, 0x73, 0x73, 0x5f, 0x73, 0x77, 0x65
        /*0022*/ 	.byte	0x65, 0x70, 0x5f, 0x73, 0x72, 0x63, 0x2f, 0x69, 0x6e, 0x63, 0x6c, 0x75, 0x64, 0x65, 0x2f, 0x63
        /*0032*/ 	.byte	0x75, 0x74, 0x6c, 0x61, 0x73, 0x73, 0x2f, 0x67, 0x65, 0x6d, 0x6d, 0x2f, 0x63, 0x6f, 0x6c, 0x6c
        /*0042*/ 	.byte	0x65, 0x63, 0x74, 0x69, 0x76, 0x65, 0x2f, 0x73, 0x6d, 0x39, 0x30, 0x5f, 0x6d, 0x6d, 0x61, 0x5f
        /*0052*/ 	.byte	0x74, 0x6d, 0x61, 0x5f, 0x67, 0x6d, 0x6d, 0x61, 0x5f, 0x73, 0x73, 0x5f, 0x77, 0x61, 0x72, 0x70
        /*0062*/ 	.byte	0x73, 0x70, 0x65, 0x63, 0x69, 0x61, 0x6c, 0x69, 0x7a, 0x65, 0x64, 0x2e, 0x68, 0x70, 0x70, 0x00
	.type		__unnamed_1,@object
	.size		__unnamed_1,(.L_0 - __unnamed_1)
__unnamed_1:
        /*0072*/ 	.byte	0x76, 0x6f, 0x69, 0x64, 0x20, 0x63, 0x75, 0x74, 0x6c, 0x61, 0x73, 0x73, 0x3a, 0x3a, 0x67, 0x65
        /* <DEDUP_REMOVED lines=179> */
        /*0bb2*/ 	.byte	0x64, 0x65, 0x6e, 0x74, 0x69, 0x74, 0x79, 0x5d, 0x00
.L_0:


//--------------------- .nv.shared._ZN7cutlass13device_kernelINS_4gemm6kernel13GemmUniversalIN4cute5tupleIJiiiiEEENS1_10collective13CollectiveMmaINS1_34MainloopSm90TmaGmmaWarpSpecializedILi11ENS5_IJNS4_1CILi1EEESB_SB_EEENS1_32KernelTmaWarpSpecializedPingpongEEENS5_IJNSA_ILi64EEENSA_ILi256EEENSA_ILi32EEEEEENS_6half_tENS5_IJlSB_lEEESJ_SK_NS4_8TiledMMAINS4_8MMA_AtomIJNS4_4SM904GMMA26MMA_64x256x16_F32F16F16_SSILNSO_5MajorE0ELSQ_0ELNSO_7ScaleInE1ELSR_1EEEEEENS4_6LayoutISC_NS5_IJNSA_ILi0EEESV_SV_EEEEENS5_IJNS4_10UnderscoreESY_SY_EEEEENS4_13SM90_TMA_LOADENS4_14ComposedLayoutINS4_7SwizzleILi2ELi4ELi3EEENS4_18smem_ptr_flag_bitsILi16EEENSU_INS5_IJNSA_ILi8EEESH_EEENS5_IJSH_SB_EEEEEEEvNS4_8identityES11_S1B_vS1C_EENS_8epilogue10collective6detail29Sm90TmaWarpSpecializedAdapterINS1F_15DefaultEpilogueISJ_SK_SK_NS1E_6thread17LinearCombinationISJ_Li1EffLNS1J_9ScaleType4KindE0ELNS_15FloatRoundStyleE2ESJ_EENS1_15EpilogueDefaultEEEEEvvEEEEvNT_6ParamsE --------------------------
	.section	.nv.shared._ZN7cutlass13device_kernelINS_4gemm6kernel13GemmUniversalIN4cute5tupleIJiiiiEEENS1_10collective13CollectiveMmaINS1_34MainloopSm90TmaGmmaWarpSpecializedILi11ENS5_IJNS4_1CILi1EEESB_SB_EEENS1_32KernelTmaWarpSpecializedPingpongEEENS5_IJNSA_ILi64EEENSA_ILi256EEENSA_ILi32EEEEEENS_6half_tENS5_IJlSB_lEEESJ_SK_NS4_8TiledMMAINS4_8MMA_AtomIJNS4_4SM904GMMA26MMA_64x256x16_F32F16F16_SSILNSO_5MajorE0ELSQ_0ELNSO_7ScaleInE1ELSR_1EEEEEENS4_6LayoutISC_NS5_IJNSA_ILi0EEESV_SV_EEEEENS5_IJNS4_10UnderscoreESY_SY_EEEEENS4_13SM90_TMA_LOADENS4_14ComposedLayoutINS4_7SwizzleILi2ELi4ELi3EEENS4_18smem_ptr_flag_bitsILi16EEENSU_INS5_IJNSA_ILi8EEESH_EEENS5_IJSH_SB_EEEEEEEvNS4_8identityES11_S1B_vS1C_EENS_8epilogue10collective6detail29Sm90TmaWarpSpecializedAdapterINS1F_15DefaultEpilogueISJ_SK_SK_NS1E_6thread17LinearCombinationISJ_Li1EffLNS1J_9ScaleType4KindE0ELNS_15FloatRoundStyleE2ESJ_EENS1_15EpilogueDefaultEEEEEvvEEEEvNT_6ParamsE,"aw",@nobits
	.sectionflags	@""
	.align	16
	.zero		1024


//--------------------- .nv.shared.reserved.0     --------------------------
	.section	.nv.shared.reserved.0,"aw",@nobits
	.weak		__nv_reservedSMEM_offset_0_alias
	.size		__nv_reservedSMEM_offset_0_alias, 0, 0
	.other		__nv_reservedSMEM_offset_0_alias,@"STO_CUDA_RESERVED_SHARED STV_DEFAULT"
__nv_reservedSMEM_offset_0_alias:
	.zero		0


//--------------------- .nv.global                --------------------------
	.section	.nv.global,"aw",@nobits
.nv.global:
	.type		_ZN40_INTERNAL_f7260d0f_4_k_cu_b7e23a05_176124cute1_E,@object
	.size		_ZN40_INTERNAL_f7260d0f_4_k_cu_b7e23a05_176124cute1_E,(_ZN40_INTERNAL_f7260d0f_4_k_cu_b7e23a05_176124cuda3std3__45__cpo6cbeginE - _ZN40_INTERNAL_f7260d0f_4_k_cu_b7e23a05_176124cute1_E)
_ZN40_INTERNAL_f7260d0f_4_k_cu_b7e23a05_176124cute1_E:
	.zero		1
	.type		_ZN40_INTERNAL_f7260d0f_4_k_cu_b7e23a05_176124cuda3std3__45__cpo6cbeginE,@object
	.size		_ZN40_INTERNAL_f7260d0f_4_k_cu_b7e23a05_176124cuda3std3__45__cpo6cbeginE,(_ZN40_INTERNAL_f7260d0f_4_k_cu_b7e23a05_176124cuda3std3__48in_placeE - _ZN40_INTERNAL_f7260d0f_4_k_cu_b7e23a05_176124cuda3std3__45__cpo6cbeginE)
_ZN40_INTERNAL_f7260d0f_4_k_cu_b7e23a05_176124cuda3std3__45__cpo6cbeginE:
	.zero		1
	.type		_ZN40_INTERNAL_f7260d0f_4_k_cu_b7e23a05_176124cuda3std3__48in_placeE,@object
	.size		_ZN40_INTERNAL_f7260d0f_4_k_cu_b7e23a05_176124cuda3std3__48in_placeE,(_ZN40_INTERNAL_f7260d0f_4_k_cu_b7e23a05_176124cuda3std6ranges3__45__cpo9iter_moveE - _ZN40_INTERNAL_f7260d0f_4_k_cu_b7e23a05_176124cuda3std3__48in_placeE)
_ZN40_INTERNAL_f7260d0f_4_k_cu_b7e23a05_176124cuda3std3__48in_placeE:
	.zero		1
	.type		_ZN40_INTERNAL_f7260d0f_4_k_cu_b7e23a05_176124cuda3std6ranges3__45__cpo9iter_moveE,@object
	.size		_ZN40_INTERNAL_f7260d0f_4_k_cu_b7e23a05_176124cuda3std6ranges3__45__cpo9iter_moveE,(_ZN40_INTERNAL_f7260d0f_4_k_cu_b7e23a05_176124cuda3std3__45__cpo5beginE - _ZN40_INTERNAL_f7260d0f_4_k_cu_b7e23a05_176124cuda3std6ranges3__45__cpo9iter_moveE)
_ZN40_INTERNAL_f7260d0f_4_k_cu_b7e23a05_176124cuda3std6ranges3__45__cpo9iter_moveE:
	.zero		1
	.type		_ZN40_INTERNAL_f7260d0f_4_k_cu_b7e23a05_176124cuda3std3__45__cpo5beginE,@object
	.size		_ZN40_INTERNAL_f7260d0f_4_k_cu_b7e23a05_176124cuda3std3__45__cpo5beginE,(_ZN40_INTERNAL_f7260d0f_4_k_cu_b7e23a05_176124cuda3std3__442_GLOBAL__N__f7260d0f_4_k_cu_b7e23a05_176126ignoreE - _ZN40_INTERNAL_f7260d0f_4_k_cu_b7e23a05_176124cuda3std3__45__cpo5beginE)
_ZN40_INTERNAL_f7260d0f_4_k_cu_b7e23a05_176124cuda3std3__45__cpo5beginE:
	.zero		1
	.type		_ZN40_INTERNAL_f7260d0f_4_k_cu_b7e23a05_176124cuda3std3__442_GLOBAL__N__f7260d0f_4_k_cu_b7e23a05_176126ignoreE,@object
	.size		_ZN40_INTERNAL_f7260d0f_4_k_cu_b7e23a05_176124cuda3std3__442_GLOBAL__N__f7260d0f_4_k_cu_b7e23a05_176126ignoreE,(_ZN40_INTERNAL_f7260d0f_4_k_cu_b7e23a05_176124cute7productE - _ZN40_INTERNAL_f7260d0f_4_k_cu_b7e23a05_176124cuda3std3__442_GLOBAL__N__f7260d0f_4_k_cu_b7e23a05_176126ignoreE)
_ZN40_INTERNAL_f7260d0f_4_k_cu_b7e23a05_176124cuda3std3__442_GLOBAL__N__f7260d0f_4_k_cu_b7e23a05_176126ignoreE:
	.zero		1
	.type		_ZN40_INTERNAL_f7260d0f_4_k_cu_b7e23a05_176124cute7productE,@object
	.size		_ZN40_INTERNAL_f7260d0f_4_k_cu_b7e23a05_176124cute7productE,(_ZN40_INTERNAL_f7260d0f_4_k_cu_b7e23a05_176124cuda3std3__45__cpo3endE - _ZN40_INTERNAL_f7260d0f_4_k_cu_b7e23a05_176124cute7productE)
_ZN40_INTERNAL_f7260d0f_4_k_cu_b7e23a05_176124cute7productE:
	.zero		1
	.type		_ZN40_INTERNAL_f7260d0f_4_k_cu_b7e23a05_176124cuda3std3__45__cpo3endE,@object
	.size		_ZN40_INTERNAL_f7260d0f_4_k_cu_b7e23a05_176124cuda3std3__45__cpo3endE,(_ZN40_INTERNAL_f7260d0f_4_k_cu_b7e23a05_176124cuda3std3__419piecewise_constructE - _ZN40_INTERNAL_f7260d0f_4_k_cu_b7e23a05_176124cuda3std3__45__cpo3endE)
_ZN40_INTERNAL_f7260d0f_4_k_cu_b7e23a05_176124cuda3std3__45__cpo3endE:
	.zero		1
	.type		_ZN40_INTERNAL_f7260d0f_4_k_cu_b7e23a05_176124cuda3std3__419piecewise_constructE,@object
	.size		_ZN40_INTERNAL_f7260d0f_4_k_cu_b7e23a05_176124cuda3std3__419piecewise_constructE,(_ZN40_INTERNAL_f7260d0f_4_k_cu_b7e23a05_176124cuda3std3__45__cpo4cendE - _ZN40_INTERNAL_f7260d0f_4_k_cu_b7e23a05_176124cuda3std3__419piecewise_constructE)
_ZN40_INTERNAL_f7260d0f_4_k_cu_b7e23a05_176124cuda3std3__419piecewise_constructE:
	.zero		1
	.type		_ZN40_INTERNAL_f7260d0f_4_k_cu_b7e23a05_176124cuda3std3__45__cpo4cendE,@object
	.size		_ZN40_INTERNAL_f7260d0f_4_k_cu_b7e23a05_176124cuda3std3__45__cpo4cendE,(_ZN40_INTERNAL_f7260d0f_4_k_cu_b7e23a05_176124cuda3std6ranges3__45__cpo4swapE - _ZN40_INTERNAL_f7260d0f_4_k_cu_b7e23a05_176124cuda3std3__45__cpo4cendE)
_ZN40_INTERNAL_f7260d0f_4_k_cu_b7e23a05_176124cuda3std3__45__cpo4cendE:
	.zero		1
	.type		_ZN40_INTERNAL_f7260d0f_4_k_cu_b7e23a05_176124cuda3std6ranges3__45__cpo4swapE,@object
	.size		_ZN40_INTERNAL_f7260d0f_4_k_cu_b7e23a05_176124cuda3std6ranges3__45__cpo4swapE,(.L_8 - _ZN40_INTERNAL_f7260d0f_4_k_cu_b7e23a05_176124cuda3std6ranges3__45__cpo4swapE)
_ZN40_INTERNAL_f7260d0f_4_k_cu_b7e23a05_176124cuda3std6ranges3__45__cpo4swapE:
	.zero		1
.L_8:


//--------------------- .nv.constant0._ZN7cutlass13device_kernelINS_4gemm6kernel13GemmUniversalIN4cute5tupleIJiiiiEEENS1_10collective13CollectiveMmaINS1_34MainloopSm90TmaGmmaWarpSpecializedILi11ENS5_IJNS4_1CILi1EEESB_SB_EEENS1_32KernelTmaWarpSpecializedPingpongEEENS5_IJNSA_ILi64EEENSA_ILi256EEENSA_ILi32EEEEEENS_6half_tENS5_IJlSB_lEEESJ_SK_NS4_8TiledMMAINS4_8MMA_AtomIJNS4_4SM904GMMA26MMA_64x256x16_F32F16F16_SSILNSO_5MajorE0ELSQ_0ELNSO_7ScaleInE1ELSR_1EEEEEENS4_6LayoutISC_NS5_IJNSA_ILi0EEESV_SV_EEEEENS5_IJNS4_10UnderscoreESY_SY_EEEEENS4_13SM90_TMA_LOADENS4_14ComposedLayoutINS4_7SwizzleILi2ELi4ELi3EEENS4_18smem_ptr_flag_bitsILi16EEENSU_INS5_IJNSA_ILi8EEESH_EEENS5_IJSH_SB_EEEEEEEvNS4_8identityES11_S1B_vS1C_EENS_8epilogue10collective6detail29Sm90TmaWarpSpecializedAdapterINS1F_15DefaultEpilogueISJ_SK_SK_NS1E_6thread17LinearCombinationISJ_Li1EffLNS1J_9ScaleType4KindE0ELNS_15FloatRoundStyleE2ESJ_EENS1_15EpilogueDefaultEEEEEvvEEEEvNT_6ParamsE --------------------------
	.section	.nv.constant0._ZN7cutlass13device_kernelINS_4gemm6kernel13GemmUniversalIN4cute5tupleIJiiiiEEENS1_10collective13CollectiveMmaINS1_34MainloopSm90TmaGmmaWarpSpecializedILi11ENS5_IJNS4_1CILi1EEESB_SB_EEENS1_32KernelTmaWarpSpecializedPingpongEEENS5_IJNSA_ILi64EEENSA_ILi256EEENSA_ILi32EEEEEENS_6half_tENS5_IJlSB_lEEESJ_SK_NS4_8TiledMMAINS4_8MMA_AtomIJNS4_4SM904GMMA26MMA_64x256x16_F32F16F16_SSILNSO_5MajorE0ELSQ_0ELNSO_7ScaleInE1ELSR_1EEEEEENS4_6LayoutISC_NS5_IJNSA_ILi0EEESV_SV_EEEEENS5_IJNS4_10UnderscoreESY_SY_EEEEENS4_13SM90_TMA_LOADENS4_14ComposedLayoutINS4_7SwizzleILi2ELi4ELi3EEENS4_18smem_ptr_flag_bitsILi16EEENSU_INS5_IJNSA_ILi8EEESH_EEENS5_IJSH_SB_EEEEEEEvNS4_8identityES11_S1B_vS1C_EENS_8epilogue10collective6detail29Sm90TmaWarpSpecializedAdapterINS1F_15DefaultEpilogueISJ_SK_SK_NS1E_6thread17LinearCombinationISJ_Li1EffLNS1J_9ScaleType4KindE0ELNS_15FloatRoundStyleE2ESJ_EENS1_15EpilogueDefaultEEEEEvvEEEEvNT_6ParamsE,"a",@progbits
	.sectionflags	@""
	.align	4
.nv.constant0._ZN7cutlass13device_kernelINS_4gemm6kernel13GemmUniversalIN4cute5tupleIJiiiiEEENS1_10collective13CollectiveMmaINS1_34MainloopSm90TmaGmmaWarpSpecializedILi11ENS5_IJNS4_1CILi1EEESB_SB_EEENS1_32KernelTmaWarpSpecializedPingpongEEENS5_IJNSA_ILi64EEENSA_ILi256EEENSA_ILi32EEEEEENS_6half_tENS5_IJlSB_lEEESJ_SK_NS4_8TiledMMAINS4_8MMA_AtomIJNS4_4SM904GMMA26MMA_64x256x16_F32F16F16_SSILNSO_5MajorE0ELSQ_0ELNSO_7ScaleInE1ELSR_1EEEEEENS4_6LayoutISC_NS5_IJNSA_ILi0EEESV_SV_EEEEENS5_IJNS4_10UnderscoreESY_SY_EEEEENS4_13SM90_TMA_LOADENS4_14ComposedLayoutINS4_7SwizzleILi2ELi4ELi3EEENS4_18smem_ptr_flag_bitsILi16EEENSU_INS5_IJNSA_ILi8EEESH_EEENS5_IJSH_SB_EEEEEEEvNS4_8identityES11_S1B_vS1C_EENS_8epilogue10collective6detail29Sm90TmaWarpSpecializedAdapterINS1F_15DefaultEpilogueISJ_SK_SK_NS1E_6thread17LinearCombinationISJ_Li1EffLNS1J_9ScaleType4KindE0ELNS_15FloatRoundStyleE2ESJ_EENS1_15EpilogueDefaultEEEEEvvEEEEvNT_6ParamsE:
	.zero		1664


//--------------------- SYMBOLS --------------------------

	.type		.nv.reservedSmem.offset0,@object
	.size		.nv.reservedSmem.offset0,0x4
	.type		__assertfail,@function
